//
// Generated by NVIDIA NVVM Compiler
//
// Compiler Build ID: CL-36424714
// Cuda compilation tools, release 13.0, V13.0.88
// Based on NVVM 20.0.0
//

.version 9.0
.target sm_100
.address_size 64

	// .globl	_Z11convolutionPKfS0_Pfiii
.extern .shared .align 16 .b8 shared[];

.visible .entry _Z11convolutionPKfS0_Pfiii(
	.param .u64 .ptr .align 1 _Z11convolutionPKfS0_Pfiii_param_0,
	.param .u64 .ptr .align 1 _Z11convolutionPKfS0_Pfiii_param_1,
	.param .u64 .ptr .align 1 _Z11convolutionPKfS0_Pfiii_param_2,
	.param .u32 _Z11convolutionPKfS0_Pfiii_param_3,
	.param .u32 _Z11convolutionPKfS0_Pfiii_param_4,
	.param .u32 _Z11convolutionPKfS0_Pfiii_param_5
)
{
	.reg .pred 	%p<56>;
	.reg .b32 	%r<223>;
	.reg .b32 	%f<124>;
	.reg .b64 	%rd<46>;

	ld.param.u64 	%rd8, [_Z11convolutionPKfS0_Pfiii_param_0];
	ld.param.u64 	%rd9, [_Z11convolutionPKfS0_Pfiii_param_1];
	ld.param.u64 	%rd7, [_Z11convolutionPKfS0_Pfiii_param_2];
	ld.param.u32 	%r91, [_Z11convolutionPKfS0_Pfiii_param_3];
	ld.param.u32 	%r92, [_Z11convolutionPKfS0_Pfiii_param_4];
	ld.param.u32 	%r93, [_Z11convolutionPKfS0_Pfiii_param_5];
	cvta.to.global.u64 	%rd1, %rd8;
	cvta.to.global.u64 	%rd2, %rd9;
	shr.u32 	%r94, %r93, 31;
	add.s32 	%r95, %r93, %r94;
	shr.s32 	%r1, %r95, 1;
	mov.u32 	%r2, %tid.y;
	mov.u32 	%r96, %ntid.x;
	mov.u32 	%r3, %tid.x;
	mad.lo.s32 	%r207, %r2, %r96, %r3;
	mov.u32 	%r97, %ctaid.y;
	mov.u32 	%r98, %ntid.y;
	mul.lo.s32 	%r5, %r97, %r98;
	mov.u32 	%r99, %ctaid.x;
	mul.lo.s32 	%r6, %r99, %r96;
	mul.lo.s32 	%r7, %r98, %r96;
	add.s32 	%r100, %r98, %r93;
	add.s32 	%r101, %r100, -1;
	add.s32 	%r102, %r96, %r93;
	add.s32 	%r8, %r102, -1;
	mul.lo.s32 	%r9, %r101, %r8;
	sub.s32 	%r103, %r92, %r6;
	min.u32 	%r10, %r103, %r96;
	sub.s32 	%r104, %r91, %r5;
	min.u32 	%r11, %r104, %r98;
	setp.ge.s32 	%p1, %r207, %r9;
	@%p1 bra 	$L__BB0_46;
	add.s32 	%r105, %r93, -1;
	add.s32 	%r12, %r105, %r11;
	add.s32 	%r13, %r105, %r10;
	add.s32 	%r14, %r1, %r91;
	add.s32 	%r15, %r1, %r92;
	sub.s32 	%r16, %r5, %r1;
	sub.s32 	%r17, %r6, %r1;
	add.s32 	%r106, %r207, %r7;
	max.u32 	%r107, %r9, %r106;
	setp.lt.u32 	%p2, %r106, %r9;
	selp.u32 	%r108, 1, 0, %p2;
	add.s32 	%r109, %r106, %r108;
	sub.s32 	%r110, %r107, %r109;
	div.u32 	%r111, %r110, %r7;
	add.s32 	%r18, %r111, %r108;
	and.b32  	%r112, %r18, 3;
	setp.eq.s32 	%p3, %r112, 3;
	@%p3 bra 	$L__BB0_12;
	mov.b32 	%r204, 0;
$L__BB0_3:
	.pragma "nounroll";
	div.s32 	%r114, %r207, %r8;
	mul.lo.s32 	%r115, %r114, %r8;
	sub.s32 	%r22, %r207, %r115;
	setp.ge.u32 	%p4, %r114, %r12;
	setp.ge.u32 	%p5, %r22, %r13;
	or.pred  	%p6, %p4, %p5;
	@%p6 bra 	$L__BB0_11;
	setp.lt.s32 	%p7, %r114, %r1;
	@%p7 bra 	$L__BB0_6;
	add.s32 	%r116, %r114, %r5;
	setp.lt.u32 	%p8, %r116, %r14;
	selp.b32 	%r117, 0, %r91, %p8;
	sub.s32 	%r205, %r114, %r117;
	bra.uni 	$L__BB0_7;
$L__BB0_6:
	add.s32 	%r205, %r114, %r91;
$L__BB0_7:
	setp.lt.s32 	%p9, %r22, %r1;
	@%p9 bra 	$L__BB0_9;
	add.s32 	%r118, %r22, %r6;
	setp.lt.u32 	%p10, %r118, %r15;
	selp.b32 	%r119, 0, %r92, %p10;
	sub.s32 	%r206, %r22, %r119;
	bra.uni 	$L__BB0_10;
$L__BB0_9:
	add.s32 	%r206, %r22, %r92;
$L__BB0_10:
	add.s32 	%r120, %r16, %r205;
	mad.lo.s32 	%r121, %r120, %r92, %r17;
	add.s32 	%r122, %r121, %r206;
	mul.wide.u32 	%rd10, %r122, 4;
	add.s64 	%rd11, %rd1, %rd10;
	ld.global.nc.f32 	%f17, [%rd11];
	shl.b32 	%r123, %r207, 2;
	mov.u32 	%r124, shared;
	add.s32 	%r125, %r124, %r123;
	st.shared.f32 	[%r125], %f17;
$L__BB0_11:
	add.s32 	%r207, %r207, %r7;
	add.s32 	%r204, %r204, 1;
	add.s32 	%r126, %r18, 1;
	and.b32  	%r127, %r126, 3;
	setp.ne.s32 	%p11, %r204, %r127;
	@%p11 bra 	$L__BB0_3;
$L__BB0_12:
	setp.lt.u32 	%p12, %r18, 3;
	@%p12 bra 	$L__BB0_46;
$L__BB0_13:
	div.s32 	%r128, %r207, %r8;
	mul.lo.s32 	%r129, %r128, %r8;
	sub.s32 	%r34, %r207, %r129;
	setp.ge.u32 	%p13, %r128, %r12;
	setp.ge.u32 	%p14, %r34, %r13;
	or.pred  	%p15, %p13, %p14;
	@%p15 bra 	$L__BB0_21;
	setp.ge.s32 	%p16, %r128, %r1;
	@%p16 bra 	$L__BB0_16;
	add.s32 	%r209, %r128, %r91;
	bra.uni 	$L__BB0_17;
$L__BB0_16:
	add.s32 	%r130, %r128, %r5;
	setp.lt.u32 	%p17, %r130, %r14;
	selp.b32 	%r131, 0, %r91, %p17;
	sub.s32 	%r209, %r128, %r131;
$L__BB0_17:
	setp.ge.s32 	%p18, %r34, %r1;
	@%p18 bra 	$L__BB0_19;
	add.s32 	%r210, %r34, %r92;
	bra.uni 	$L__BB0_20;
$L__BB0_19:
	add.s32 	%r132, %r34, %r6;
	setp.lt.u32 	%p19, %r132, %r15;
	selp.b32 	%r133, 0, %r92, %p19;
	sub.s32 	%r210, %r34, %r133;
$L__BB0_20:
	add.s32 	%r134, %r16, %r209;
	mad.lo.s32 	%r135, %r134, %r92, %r17;
	add.s32 	%r136, %r135, %r210;
	mul.wide.u32 	%rd12, %r136, 4;
	add.s64 	%rd13, %rd1, %rd12;
	ld.global.nc.f32 	%f18, [%rd13];
	shl.b32 	%r137, %r207, 2;
	mov.u32 	%r138, shared;
	add.s32 	%r139, %r138, %r137;
	st.shared.f32 	[%r139], %f18;
$L__BB0_21:
	add.s32 	%r41, %r207, %r7;
	div.s32 	%r42, %r41, %r8;
	mul.lo.s32 	%r140, %r42, %r8;
	sub.s32 	%r141, %r41, %r140;
	setp.ge.u32 	%p20, %r42, %r12;
	setp.ge.u32 	%p21, %r141, %r13;
	or.pred  	%p22, %p20, %p21;
	@%p22 bra 	$L__BB0_29;
	setp.lt.s32 	%p23, %r42, %r1;
	@%p23 bra 	$L__BB0_24;
	add.s32 	%r142, %r42, %r5;
	setp.lt.u32 	%p24, %r142, %r14;
	selp.b32 	%r143, 0, %r91, %p24;
	sub.s32 	%r211, %r42, %r143;
	bra.uni 	$L__BB0_25;
$L__BB0_24:
	add.s32 	%r211, %r42, %r91;
$L__BB0_25:
	setp.lt.s32 	%p25, %r141, %r1;
	@%p25 bra 	$L__BB0_27;
	add.s32 	%r144, %r141, %r6;
	setp.lt.u32 	%p26, %r144, %r15;
	selp.b32 	%r145, 0, %r92, %p26;
	sub.s32 	%r212, %r141, %r145;
	bra.uni 	$L__BB0_28;
$L__BB0_27:
	add.s32 	%r212, %r141, %r92;
$L__BB0_28:
	add.s32 	%r146, %r16, %r211;
	mad.lo.s32 	%r147, %r146, %r92, %r17;
	add.s32 	%r148, %r147, %r212;
	mul.wide.u32 	%rd14, %r148, 4;
	add.s64 	%rd15, %rd1, %rd14;
	ld.global.nc.f32 	%f19, [%rd15];
	shl.b32 	%r149, %r41, 2;
	mov.u32 	%r150, shared;
	add.s32 	%r151, %r150, %r149;
	st.shared.f32 	[%r151], %f19;
$L__BB0_29:
	add.s32 	%r50, %r41, %r7;
	div.s32 	%r152, %r50, %r8;
	mul.lo.s32 	%r153, %r152, %r8;
	sub.s32 	%r52, %r50, %r153;
	setp.ge.u32 	%p27, %r152, %r12;
	setp.ge.u32 	%p28, %r52, %r13;
	or.pred  	%p29, %p27, %p28;
	@%p29 bra 	$L__BB0_37;
	setp.lt.s32 	%p30, %r152, %r1;
	@%p30 bra 	$L__BB0_32;
	add.s32 	%r154, %r152, %r5;
	setp.lt.u32 	%p31, %r154, %r14;
	selp.b32 	%r155, 0, %r91, %p31;
	sub.s32 	%r213, %r152, %r155;
	bra.uni 	$L__BB0_33;
$L__BB0_32:
	add.s32 	%r213, %r152, %r91;
$L__BB0_33:
	setp.lt.s32 	%p32, %r52, %r1;
	@%p32 bra 	$L__BB0_35;
	add.s32 	%r156, %r52, %r6;
	setp.lt.u32 	%p33, %r156, %r15;
	selp.b32 	%r157, 0, %r92, %p33;
	sub.s32 	%r214, %r52, %r157;
	bra.uni 	$L__BB0_36;
$L__BB0_35:
	add.s32 	%r214, %r52, %r92;
$L__BB0_36:
	add.s32 	%r158, %r16, %r213;
	mad.lo.s32 	%r159, %r158, %r92, %r17;
	add.s32 	%r160, %r159, %r214;
	mul.wide.u32 	%rd16, %r160, 4;
	add.s64 	%rd17, %rd1, %rd16;
	ld.global.nc.f32 	%f20, [%rd17];
	shl.b32 	%r161, %r50, 2;
	mov.u32 	%r162, shared;
	add.s32 	%r163, %r162, %r161;
	st.shared.f32 	[%r163], %f20;
$L__BB0_37:
	add.s32 	%r59, %r50, %r7;
	div.s32 	%r164, %r59, %r8;
	mul.lo.s32 	%r165, %r164, %r8;
	sub.s32 	%r61, %r59, %r165;
	setp.ge.u32 	%p34, %r164, %r12;
	setp.ge.u32 	%p35, %r61, %r13;
	or.pred  	%p36, %p34, %p35;
	@%p36 bra 	$L__BB0_45;
	setp.lt.s32 	%p37, %r164, %r1;
	@%p37 bra 	$L__BB0_40;
	add.s32 	%r166, %r164, %r5;
	setp.lt.u32 	%p38, %r166, %r14;
	selp.b32 	%r167, 0, %r91, %p38;
	sub.s32 	%r215, %r164, %r167;
	bra.uni 	$L__BB0_41;
$L__BB0_40:
	add.s32 	%r215, %r164, %r91;
$L__BB0_41:
	setp.lt.s32 	%p39, %r61, %r1;
	@%p39 bra 	$L__BB0_43;
	add.s32 	%r168, %r61, %r6;
	setp.lt.u32 	%p40, %r168, %r15;
	selp.b32 	%r169, 0, %r92, %p40;
	sub.s32 	%r216, %r61, %r169;
	bra.uni 	$L__BB0_44;
$L__BB0_43:
	add.s32 	%r216, %r61, %r92;
$L__BB0_44:
	add.s32 	%r170, %r16, %r215;
	mad.lo.s32 	%r171, %r170, %r92, %r17;
	add.s32 	%r172, %r171, %r216;
	mul.wide.u32 	%rd18, %r172, 4;
	add.s64 	%rd19, %rd1, %rd18;
	ld.global.nc.f32 	%f21, [%rd19];
	shl.b32 	%r173, %r59, 2;
	mov.u32 	%r174, shared;
	add.s32 	%r175, %r174, %r173;
	st.shared.f32 	[%r175], %f21;
$L__BB0_45:
	add.s32 	%r207, %r59, %r7;
	setp.lt.s32 	%p41, %r207, %r9;
	@%p41 bra 	$L__BB0_13;
$L__BB0_46:
	bar.sync 	0;
	setp.ge.u32 	%p42, %r3, %r10;
	setp.ge.u32 	%p43, %r2, %r11;
	or.pred  	%p44, %p42, %p43;
	@%p44 bra 	$L__BB0_64;
	setp.lt.s32 	%p45, %r93, 1;
	mov.f32 	%f122, 0f00000000;
	@%p45 bra 	$L__BB0_63;
	and.b32  	%r69, %r93, 15;
	and.b32  	%r70, %r93, 7;
	and.b32  	%r71, %r93, 2147483632;
	and.b32  	%r72, %r93, 3;
	neg.s32 	%r73, %r71;
	shl.b32 	%r178, %r3, 2;
	mov.u32 	%r179, shared;
	add.s32 	%r180, %r178, %r179;
	add.s32 	%r74, %r180, 32;
	mov.f32 	%f122, 0f00000000;
	mov.b32 	%r217, 0;
$L__BB0_49:
	setp.lt.u32 	%p46, %r93, 16;
	add.s32 	%r76, %r217, %r2;
	mad.lo.s32 	%r77, %r76, %r8, %r3;
	mul.lo.s32 	%r78, %r217, %r93;
	mov.b32 	%r221, 0;
	@%p46 bra 	$L__BB0_52;
	mul.lo.s32 	%r182, %r8, %r76;
	shl.b32 	%r183, %r182, 2;
	add.s32 	%r218, %r74, %r183;
	mul.wide.u32 	%rd20, %r78, 4;
	add.s64 	%rd21, %rd2, %rd20;
	add.s64 	%rd45, %rd21, 32;
	mov.u32 	%r219, %r73;
$L__BB0_51:
	.pragma "nounroll";
	ld.shared.f32 	%f25, [%r218+-32];
	ld.global.nc.f32 	%f26, [%rd45+-32];
	fma.rn.f32 	%f27, %f25, %f26, %f122;
	ld.shared.f32 	%f28, [%r218+-28];
	ld.global.nc.f32 	%f29, [%rd45+-28];
	fma.rn.f32 	%f30, %f28, %f29, %f27;
	ld.shared.f32 	%f31, [%r218+-24];
	ld.global.nc.f32 	%f32, [%rd45+-24];
	fma.rn.f32 	%f33, %f31, %f32, %f30;
	ld.shared.f32 	%f34, [%r218+-20];
	ld.global.nc.f32 	%f35, [%rd45+-20];
	fma.rn.f32 	%f36, %f34, %f35, %f33;
	ld.shared.f32 	%f37, [%r218+-16];
	ld.global.nc.f32 	%f38, [%rd45+-16];
	fma.rn.f32 	%f39, %f37, %f38, %f36;
	ld.shared.f32 	%f40, [%r218+-12];
	ld.global.nc.f32 	%f41, [%rd45+-12];
	fma.rn.f32 	%f42, %f40, %f41, %f39;
	ld.shared.f32 	%f43, [%r218+-8];
	ld.global.nc.f32 	%f44, [%rd45+-8];
	fma.rn.f32 	%f45, %f43, %f44, %f42;
	ld.shared.f32 	%f46, [%r218+-4];
	ld.global.nc.f32 	%f47, [%rd45+-4];
	fma.rn.f32 	%f48, %f46, %f47, %f45;
	ld.shared.f32 	%f49, [%r218];
	ld.global.nc.f32 	%f50, [%rd45];
	fma.rn.f32 	%f51, %f49, %f50, %f48;
	ld.shared.f32 	%f52, [%r218+4];
	ld.global.nc.f32 	%f53, [%rd45+4];
	fma.rn.f32 	%f54, %f52, %f53, %f51;
	ld.shared.f32 	%f55, [%r218+8];
	ld.global.nc.f32 	%f56, [%rd45+8];
	fma.rn.f32 	%f57, %f55, %f56, %f54;
	ld.shared.f32 	%f58, [%r218+12];
	ld.global.nc.f32 	%f59, [%rd45+12];
	fma.rn.f32 	%f60, %f58, %f59, %f57;
	ld.shared.f32 	%f61, [%r218+16];
	ld.global.nc.f32 	%f62, [%rd45+16];
	fma.rn.f32 	%f63, %f61, %f62, %f60;
	ld.shared.f32 	%f64, [%r218+20];
	ld.global.nc.f32 	%f65, [%rd45+20];
	fma.rn.f32 	%f66, %f64, %f65, %f63;
	ld.shared.f32 	%f67, [%r218+24];
	ld.global.nc.f32 	%f68, [%rd45+24];
	fma.rn.f32 	%f69, %f67, %f68, %f66;
	ld.shared.f32 	%f70, [%r218+28];
	ld.global.nc.f32 	%f71, [%rd45+28];
	fma.rn.f32 	%f122, %f70, %f71, %f69;
	add.s32 	%r219, %r219, 16;
	add.s32 	%r218, %r218, 64;
	add.s64 	%rd45, %rd45, 64;
	setp.ne.s32 	%p47, %r219, 0;
	mov.u32 	%r221, %r71;
	@%p47 bra 	$L__BB0_51;
$L__BB0_52:
	setp.eq.s32 	%p48, %r69, 0;
	@%p48 bra 	$L__BB0_62;
	add.s32 	%r184, %r69, -1;
	setp.lt.u32 	%p49, %r184, 7;
	@%p49 bra 	$L__BB0_55;
	add.s32 	%r185, %r77, %r221;
	shl.b32 	%r186, %r185, 2;
	add.s32 	%r188, %r179, %r186;
	ld.shared.f32 	%f73, [%r188];
	add.s32 	%r189, %r221, %r78;
	mul.wide.u32 	%rd22, %r189, 4;
	add.s64 	%rd23, %rd2, %rd22;
	ld.global.nc.f32 	%f74, [%rd23];
	fma.rn.f32 	%f75, %f73, %f74, %f122;
	ld.shared.f32 	%f76, [%r188+4];
	cvt.u64.u32 	%rd24, %r78;
	cvt.u64.u32 	%rd25, %r221;
	add.s64 	%rd26, %rd25, %rd24;
	shl.b64 	%rd27, %rd26, 2;
	add.s64 	%rd28, %rd2, %rd27;
	ld.global.nc.f32 	%f77, [%rd28+4];
	fma.rn.f32 	%f78, %f76, %f77, %f75;
	ld.shared.f32 	%f79, [%r188+8];
	ld.global.nc.f32 	%f80, [%rd28+8];
	fma.rn.f32 	%f81, %f79, %f80, %f78;
	ld.shared.f32 	%f82, [%r188+12];
	ld.global.nc.f32 	%f83, [%rd28+12];
	fma.rn.f32 	%f84, %f82, %f83, %f81;
	ld.shared.f32 	%f85, [%r188+16];
	ld.global.nc.f32 	%f86, [%rd28+16];
	fma.rn.f32 	%f87, %f85, %f86, %f84;
	ld.shared.f32 	%f88, [%r188+20];
	ld.global.nc.f32 	%f89, [%rd28+20];
	fma.rn.f32 	%f90, %f88, %f89, %f87;
	ld.shared.f32 	%f91, [%r188+24];
	ld.global.nc.f32 	%f92, [%rd28+24];
	fma.rn.f32 	%f93, %f91, %f92, %f90;
	ld.shared.f32 	%f94, [%r188+28];
	ld.global.nc.f32 	%f95, [%rd28+28];
	fma.rn.f32 	%f122, %f94, %f95, %f93;
	add.s32 	%r221, %r221, 8;
$L__BB0_55:
	setp.eq.s32 	%p50, %r70, 0;
	@%p50 bra 	$L__BB0_62;
	add.s32 	%r190, %r70, -1;
	setp.lt.u32 	%p51, %r190, 3;
	@%p51 bra 	$L__BB0_58;
	add.s32 	%r191, %r77, %r221;
	shl.b32 	%r192, %r191, 2;
	add.s32 	%r194, %r179, %r192;
	ld.shared.f32 	%f97, [%r194];
	add.s32 	%r195, %r221, %r78;
	mul.wide.u32 	%rd29, %r195, 4;
	add.s64 	%rd30, %rd2, %rd29;
	ld.global.nc.f32 	%f98, [%rd30];
	fma.rn.f32 	%f99, %f97, %f98, %f122;
	ld.shared.f32 	%f100, [%r194+4];
	cvt.u64.u32 	%rd31, %r78;
	cvt.u64.u32 	%rd32, %r221;
	add.s64 	%rd33, %rd32, %rd31;
	shl.b64 	%rd34, %rd33, 2;
	add.s64 	%rd35, %rd2, %rd34;
	ld.global.nc.f32 	%f101, [%rd35+4];
	fma.rn.f32 	%f102, %f100, %f101, %f99;
	ld.shared.f32 	%f103, [%r194+8];
	ld.global.nc.f32 	%f104, [%rd35+8];
	fma.rn.f32 	%f105, %f103, %f104, %f102;
	ld.shared.f32 	%f106, [%r194+12];
	ld.global.nc.f32 	%f107, [%rd35+12];
	fma.rn.f32 	%f122, %f106, %f107, %f105;
	add.s32 	%r221, %r221, 4;
$L__BB0_58:
	setp.eq.s32 	%p52, %r72, 0;
	@%p52 bra 	$L__BB0_62;
	setp.eq.s32 	%p53, %r72, 1;
	add.s32 	%r196, %r77, %r221;
	shl.b32 	%r197, %r196, 2;
	add.s32 	%r89, %r179, %r197;
	ld.shared.f32 	%f108, [%r89];
	add.s32 	%r199, %r221, %r78;
	mul.wide.u32 	%rd36, %r199, 4;
	add.s64 	%rd37, %rd2, %rd36;
	ld.global.nc.f32 	%f109, [%rd37];
	fma.rn.f32 	%f122, %f108, %f109, %f122;
	@%p53 bra 	$L__BB0_62;
	setp.eq.s32 	%p54, %r72, 2;
	ld.shared.f32 	%f110, [%r89+4];
	cvt.u64.u32 	%rd38, %r78;
	cvt.u64.u32 	%rd39, %r221;
	add.s64 	%rd40, %rd39, %rd38;
	shl.b64 	%rd41, %rd40, 2;
	add.s64 	%rd6, %rd2, %rd41;
	ld.global.nc.f32 	%f111, [%rd6+4];
	fma.rn.f32 	%f122, %f110, %f111, %f122;
	@%p54 bra 	$L__BB0_62;
	ld.shared.f32 	%f112, [%r89+8];
	ld.global.nc.f32 	%f113, [%rd6+8];
	fma.rn.f32 	%f122, %f112, %f113, %f122;
$L__BB0_62:
	add.s32 	%r217, %r217, 1;
	setp.ne.s32 	%p55, %r217, %r93;
	@%p55 bra 	$L__BB0_49;
$L__BB0_63:
	add.s32 	%r200, %r5, %r2;
	add.s32 	%r201, %r6, %r3;
	mad.lo.s32 	%r202, %r92, %r200, %r201;
	cvta.to.global.u64 	%rd42, %rd7;
	mul.wide.s32 	%rd43, %r202, 4;
	add.s64 	%rd44, %rd42, %rd43;
	st.global.f32 	[%rd44], %f122;
$L__BB0_64:
	ret;

}


// ===== COMPILED SASS (sm_100) =====

	.target	sm_100

	.elftype	@"ET_EXEC"


//--------------------- .note.nv.tkinfo           --------------------------
	.section	.note.nv.tkinfo,"",@"SHT_NOTE"
	.sectionflags	@"SHF_NOTE_NV_TKINFO"
	.tkinfo
        /*0018*/ 	.word	0x00000002
        /*0030*/ 	.string	""
        /*0030*/ 	.string	"ptxas"
        /*0030*/ 	.string	"Cuda compilation tools, release 13.0, V13.0.88"
        /*0030*/ 	.string	"Build cuda_13.0.r13.0/compiler.36424714_0"
        /*0030*/ 	.string	"-arch sm_100 -m 64 "



//--------------------- .note.nv.cuinfo           --------------------------
	.section	.note.nv.cuinfo,"",@"SHT_NOTE"
	.sectionflags	@"SHF_NOTE_NV_CUINFO"
        /*0018*/ 	.short	0x0002
        /*001a*/ 	.short	0x0064
        /*001c*/ 	.short	0x0082
	.zero		2


//--------------------- .nv.info                  --------------------------
	.section	.nv.info,"",@"SHT_CUDA_INFO"
	.align	4


	//----- nvinfo : EIATTR_REGCOUNT
	.align		4
        /*0000*/ 	.byte	0x04, 0x2f
        /*0002*/ 	.short	(.L_1 - .L_0)
	.align		4
.L_0:
        /*0004*/ 	.word	index@(_Z11convolutionPKfS0_Pfiii)
        /*0008*/ 	.word	0x00000020


	//----- nvinfo : EIATTR_FRAME_SIZE
	.align		4
.L_1:
        /*000c*/ 	.byte	0x04, 0x11
        /*000e*/ 	.short	(.L_3 - .L_2)
	.align		4
.L_2:
        /*0010*/ 	.word	index@(_Z11convolutionPKfS0_Pfiii)
        /*0014*/ 	.word	0x00000000


	//----- nvinfo : EIATTR_MIN_STACK_SIZE
	.align		4
.L_3:
        /*0018*/ 	.byte	0x04, 0x12
        /*001a*/ 	.short	(.L_5 - .L_4)
	.align		4
.L_4:
        /*001c*/ 	.word	index@(_Z11convolutionPKfS0_Pfiii)
        /*0020*/ 	.word	0x00000000
.L_5:


//--------------------- .nv.compat                --------------------------
	.section	.nv.compat,"",@"SHT_CUDA_COMPAT_INFO"
	.align	4
        /*0000*/ 	.byte	0x02, 0x09, 0x00, 0x00, 0x02, 0x02, 0x01, 0x00, 0x02, 0x05, 0x05, 0x00, 0x03, 0x07, 0x01, 0x01
        /*0010*/ 	.byte	0x02, 0x03, 0x00, 0x00, 0x02, 0x06, 0x01, 0x00, 0x04, 0x0b, 0x08, 0x00, 0x09, 0x00, 0x00, 0x00
        /*0020*/ 	.byte	0x00, 0x00, 0x00, 0x00


//--------------------- .nv.info._Z11convolutionPKfS0_Pfiii --------------------------
	.section	.nv.info._Z11convolutionPKfS0_Pfiii,"",@"SHT_CUDA_INFO"
	.sectionflags	@""
	.align	4


	//----- nvinfo : EIATTR_CUDA_API_VERSION
	.align		4
        /*0000*/ 	.byte	0x04, 0x37
        /*0002*/ 	.short	(.L_7 - .L_6)
.L_6:
        /*0004*/ 	.word	0x00000082


	//----- nvinfo : EIATTR_KPARAM_INFO
	.align		4
.L_7:
        /*0008*/ 	.byte	0x04, 0x17
        /*000a*/ 	.short	(.L_9 - .L_8)
.L_8:
        /*000c*/ 	.word	0x00000000
        /*0010*/ 	.short	0x0005
        /*0012*/ 	.short	0x0020
        /*0014*/ 	.byte	0x00, 0xf0, 0x11, 0x00


	//----- nvinfo : EIATTR_KPARAM_INFO
	.align		4
.L_9:
        /*0018*/ 	.byte	0x04, 0x17
        /*001a*/ 	.short	(.L_11 - .L_10)
.L_10:
        /*001c*/ 	.word	0x00000000
        /*0020*/ 	.short	0x0004
        /*0022*/ 	.short	0x001c
        /*0024*/ 	.byte	0x00, 0xf0, 0x11, 0x00


	//----- nvinfo : EIATTR_KPARAM_INFO
	.align		4
.L_11:
        /*0028*/ 	.byte	0x04, 0x17
        /*002a*/ 	.short	(.L_13 - .L_12)
.L_12:
        /*002c*/ 	.word	0x00000000
        /*0030*/ 	.short	0x0003
        /*0032*/ 	.short	0x0018
        /*0034*/ 	.byte	0x00, 0xf0, 0x11, 0x00


	//----- nvinfo : EIATTR_KPARAM_INFO
	.align		4
.L_13:
        /*0038*/ 	.byte	0x04, 0x17
        /*003a*/ 	.short	(.L_15 - .L_14)
.L_14:
        /*003c*/ 	.word	0x00000000
        /*0040*/ 	.short	0x0002
        /*0042*/ 	.short	0x0010
        /*0044*/ 	.byte	0x00, 0xf5, 0x21, 0x00


	//----- nvinfo : EIATTR_KPARAM_INFO
	.align		4
.L_15:
        /*0048*/ 	.byte	0x04, 0x17
        /*004a*/ 	.short	(.L_17 - .L_16)
.L_16:
        /*004c*/ 	.word	0x00000000
        /*0050*/ 	.short	0x0001
        /*0052*/ 	.short	0x0008
        /*0054*/ 	.byte	0x00, 0xf5, 0x21, 0x00


	//----- nvinfo : EIATTR_KPARAM_INFO
	.align		4
.L_17:
        /*0058*/ 	.byte	0x04, 0x17
        /*005a*/ 	.short	(.L_19 - .L_18)
.L_18:
        /*005c*/ 	.word	0x00000000
        /*0060*/ 	.short	0x0000
        /*0062*/ 	.short	0x0000
        /*0064*/ 	.byte	0x00, 0xf5, 0x21, 0x00


	//----- nvinfo : EIATTR_SPARSE_MMA_MASK
	.align		4
.L_19:
        /*0068*/ 	.byte	0x03, 0x50
        /*006a*/ 	.short	0x0000


	//----- nvinfo : EIATTR_MAXREG_COUNT
	.align		4
        /*006c*/ 	.byte	0x03, 0x1b
        /*006e*/ 	.short	0x00ff


	//----- nvinfo : EIATTR_NUM_BARRIERS
	.align		4
        /*0070*/ 	.byte	0x02, 0x4c
        /*0072*/ 	.byte	0x01
	.zero		1


	//----- nvinfo : EIATTR_MERCURY_ISA_VERSION
	.align		4
        /*0074*/ 	.byte	0x03, 0x5f
        /*0076*/ 	.short	0x0101


	//----- nvinfo : EIATTR_VRC_CTA_INIT_COUNT
	.align		4
        /*0078*/ 	.byte	0x02, 0x4a
	.zero		1
	.zero		1


	//----- nvinfo : EIATTR_EXIT_INSTR_OFFSETS
	.align		4
        /*007c*/ 	.byte	0x04, 0x1c
        /*007e*/ 	.short	(.L_21 - .L_20)


	//   ....[0]....
.L_20:
        /*0080*/ 	.word	0x000015a0


	//   ....[1]....
        /*0084*/ 	.word	0x00002180


	//----- nvinfo : EIATTR_CRS_STACK_SIZE
	.align		4
.L_21:
        /*0088*/ 	.byte	0x04, 0x1e
        /*008a*/ 	.short	(.L_23 - .L_22)
.L_22:
        /*008c*/ 	.word	0x00000000


	//----- nvinfo : EIATTR_CBANK_PARAM_SIZE
	.align		4
.L_23:
        /*0090*/ 	.byte	0x03, 0x19
        /*0092*/ 	.short	0x0024


	//----- nvinfo : EIATTR_PARAM_CBANK
	.align		4
        /*0094*/ 	.byte	0x04, 0x0a
        /*0096*/ 	.short	(.L_25 - .L_24)
	.align		4
.L_24:
        /*0098*/ 	.word	index@(.nv.constant0._Z11convolutionPKfS0_Pfiii)
        /*009c*/ 	.short	0x0380
        /*009e*/ 	.short	0x0024


	//----- nvinfo : EIATTR_SW_WAR
	.align		4
.L_25:
        /*00a0*/ 	.byte	0x04, 0x36
        /*00a2*/ 	.short	(.L_27 - .L_26)
.L_26:
        /*00a4*/ 	.word	0x00000008
.L_27:


//--------------------- .nv.callgraph             --------------------------
	.section	.nv.callgraph,"",@"SHT_CUDA_CALLGRAPH"
	.align	4
	.sectionentsize	8
	.align		4
        /*0000*/ 	.word	0x00000000
	.align		4
        /*0004*/ 	.word	0xffffffff
	.align		4
        /*0008*/ 	.word	0x00000000
	.align		4
        /*000c*/ 	.word	0xfffffffe
	.align		4
        /*0010*/ 	.word	0x00000000
	.align		4
        /*0014*/ 	.word	0xfffffffd
	.align		4
        /*0018*/ 	.word	0x00000000
	.align		4
        /*001c*/ 	.word	0xfffffffc


//--------------------- .text._Z11convolutionPKfS0_Pfiii --------------------------
	.section	.text._Z11convolutionPKfS0_Pfiii,"ax",@progbits
	.align	128
        .global         _Z11convolutionPKfS0_Pfiii
        .type           _Z11convolutionPKfS0_Pfiii,@function
        .size           _Z11convolutionPKfS0_Pfiii,(.L_x_24 - _Z11convolutionPKfS0_Pfiii)
        .other          _Z11convolutionPKfS0_Pfiii,@"STO_CUDA_ENTRY STV_DEFAULT"
_Z11convolutionPKfS0_Pfiii:
.text._Z11convolutionPKfS0_Pfiii:
[----:B------:R-:W-:Y:S01]  /*0000*/  LDC R1, c[0x0][0x37c] ;  /* 0x0000df00ff017b82 */ /* 0x000fe20000000800 */
[----:B------:R-:W0:Y:S07]  /*0010*/  S2R R0, SR_TID.Y ;  /* 0x0000000000007919 */ /* 0x000e2e0000002200 */
[----:B------:R-:W1:Y:S01]  /*0020*/  LDC R9, c[0x0][0x360] ;  /* 0x0000d800ff097b82 */ /* 0x000e620000000800 */
[----:B------:R-:W2:Y:S01]  /*0030*/  LDCU.64 UR6, c[0x0][0x398] ;  /* 0x00007300ff0677ac */ /* 0x000ea20008000a00 */
[----:B------:R-:W-:Y:S01]  /*0040*/  BSSY.RECONVERGENT B0, `(.L_x_0) ;  /* 0x0000152000007945 */ /* 0x000fe20003800200 */
[----:B------:R-:W0:Y:S01]  /*0050*/  S2R R3, SR_TID.X ;  /* 0x0000000000037919 */ /* 0x000e220000002100 */
[----:B------:R-:W3:Y:S04]  /*0060*/  LDCU.64 UR8, c[0x0][0x358] ;  /* 0x00006b00ff0877ac */ /* 0x000ee80008000a00 */
[----:B------:R-:W1:Y:S01]  /*0070*/  LDC R12, c[0x0][0x3a0] ;  /* 0x0000e800ff0c7b82 */ /* 0x000e620000000800 */
[----:B------:R-:W4:Y:S01]  /*0080*/  LDCU UR10, c[0x0][0x39c] ;  /* 0x00007380ff0a77ac */ /* 0x000f220008000800 */
[----:B------:R-:W0:Y:S06]  /*0090*/  LDCU UR11, c[0x0][0x39c] ;  /* 0x00007380ff0b77ac */ /* 0x000e2c0008000800 */
[----:B------:R-:W5:Y:S08]  /*00a0*/  LDC R10, c[0x0][0x364] ;  /* 0x0000d900ff0a7b82 */ /* 0x000f700000000800 */
[----:B------:R-:W2:Y:S08]  /*00b0*/  S2UR UR5, SR_CTAID.X ;  /* 0x00000000000579c3 */ /* 0x000eb00000002500 */
[----:B------:R-:W3:Y:S01]  /*00c0*/  S2UR UR4, SR_CTAID.Y ;  /* 0x00000000000479c3 */ /* 0x000ee20000002600 */
[C-C-:B-1----:R-:W-:Y:S01]  /*00d0*/  IADD3 R2, PT, PT, R9.reuse, -0x1, R12.reuse ;  /* 0xffffffff09027810 */ /* 0x142fe20007ffe00c */
[----:B0-----:R-:W-:Y:S01]  /*00e0*/  IMAD R27, R0, R9, R3 ;  /* 0x00000009001b7224 */ /* 0x001fe200078e0203 */
[----:B-----5:R-:W-:Y:S01]  /*00f0*/  IADD3 R5, PT, PT, R10, -0x1, R12 ;  /* 0xffffffff0a057810 */ /* 0x020fe20007ffe00c */
[----:B------:R-:W-:-:S04]  /*0100*/  IMAD R8, R9, R10, RZ ;  /* 0x0000000a09087224 */ /* 0x000fc800078e02ff */
[----:B------:R-:W-:Y:S02]  /*0110*/  IMAD R5, R5, R2, RZ ;  /* 0x0000000205057224 */ /* 0x000fe400078e02ff */
[----:B--2---:R-:W-:-:S03]  /*0120*/  IMAD R4, R9, UR5, RZ ;  /* 0x0000000509047c24 */ /* 0x004fc6000f8e02ff */
[----:B------:R-:W-:Y:S01]  /*0130*/  ISETP.GE.AND P0, PT, R27, R5, PT ;  /* 0x000000051b00720c */ /* 0x000fe20003f06270 */
[----:B------:R-:W-:Y:S02]  /*0140*/  IMAD.MOV R6, RZ, RZ, -R4 ;  /* 0x000000ffff067224 */ /* 0x000fe400078e0a04 */
[----:B---3--:R-:W-:-:S03]  /*0150*/  IMAD R7, R10, UR4, RZ ;  /* 0x000000040a077c24 */ /* 0x008fc6000f8e02ff */
[----:B------:R-:W-:Y:S01]  /*0160*/  VIADDMNMX.U32 R6, R6, UR7, R9, PT ;  /* 0x0000000706067c46 */ /* 0x000fe2000b800009 */
[----:B------:R-:W-:-:S05]  /*0170*/  IMAD.MOV R11, RZ, RZ, -R7 ;  /* 0x000000ffff0b7224 */ /* 0x000fca00078e0a07 */
[----:B------:R-:W-:Y:S01]  /*0180*/  VIADDMNMX.U32 R9, R11, UR6, R10, PT ;  /* 0x000000060b097c46 */ /* 0x000fe2000b80000a */
[----:B----4-:R-:W-:Y:S06]  /*0190*/  @P0 BRA `(.L_x_1) ;  /* 0x0000001000f00947 */ /* 0x010fec0003800000 */
[----:B------:R-:W0:Y:S01]  /*01a0*/  I2F.U32.RP R15, R8 ;  /* 0x00000008000f7306 */ /* 0x000e220000209000 */
[C---:B------:R-:W-:Y:S01]  /*01b0*/  IMAD.IADD R14, R8.reuse, 0x1, R27 ;  /* 0x00000001080e7824 */ /* 0x040fe200078e021b */
[----:B------:R-:W-:Y:S01]  /*01c0*/  IADD3 R17, PT, PT, RZ, -R8, RZ ;  /* 0x80000008ff117210 */ /* 0x000fe20007ffe0ff */
[----:B------:R-:W-:Y:S01]  /*01d0*/  BSSY.RECONVERGENT B1, `(.L_x_2) ;  /* 0x0000064000017945 */ /* 0x000fe20003800200 */
[----:B------:R-:W-:Y:S02]  /*01e0*/  ISETP.NE.U32.AND P2, PT, R8, RZ, PT ;  /* 0x000000ff0800720c */ /* 0x000fe40003f45070 */
[----:B------:R-:W-:Y:S02]  /*01f0*/  ISETP.GE.U32.AND P0, PT, R14, R5, PT ;  /* 0x000000050e00720c */ /* 0x000fe40003f06070 */
[----:B------:R-:W-:Y:S02]  /*0200*/  VIMNMX.U32 R13, PT, PT, R5, R14, !PT ;  /* 0x0000000e050d7248 */ /* 0x000fe40007fe0000 */
[----:B------:R-:W-:-:S04]  /*0210*/  SEL R19, RZ, 0x1, P0 ;  /* 0x00000001ff137807 */ /* 0x000fc80000000000 */
[----:B------:R-:W-:Y:S01]  /*0220*/  IADD3 R13, PT, PT, R13, -R14, -R19 ;  /* 0x8000000e0d0d7210 */ /* 0x000fe20007ffe813 */
[----:B0-----:R-:W0:Y:S02]  /*0230*/  MUFU.RCP R15, R15 ;  /* 0x0000000f000f7308 */ /* 0x001e240000001000 */
[----:B0-----:R-:W-:-:S06]  /*0240*/  VIADD R10, R15, 0xffffffe ;  /* 0x0ffffffe0f0a7836 */ /* 0x001fcc0000000000 */
[----:B------:R0:W1:Y:S02]  /*0250*/  F2I.FTZ.U32.TRUNC.NTZ R11, R10 ;  /* 0x0000000a000b7305 */ /* 0x000064000021f000 */
[----:B0-----:R-:W-:Y:S02]  /*0260*/  IMAD.MOV.U32 R10, RZ, RZ, RZ ;  /* 0x000000ffff0a7224 */ /* 0x001fe400078e00ff */
[----:B-1----:R-:W-:-:S04]  /*0270*/  IMAD R17, R17, R11, RZ ;  /* 0x0000000b11117224 */ /* 0x002fc800078e02ff */
[----:B------:R-:W-:-:S06]  /*0280*/  IMAD.HI.U32 R16, R11, R17, R10 ;  /* 0x000000110b107227 */ /* 0x000fcc00078e000a */
[----:B------:R-:W-:-:S04]  /*0290*/  IMAD.HI.U32 R16, R16, R13, RZ ;  /* 0x0000000d10107227 */ /* 0x000fc800078e00ff */
[----:B------:R-:W-:-:S04]  /*02a0*/  IMAD.MOV R10, RZ, RZ, -R16 ;  /* 0x000000ffff0a7224 */ /* 0x000fc800078e0a10 */
[----:B------:R-:W-:Y:S01]  /*02b0*/  IMAD R13, R8, R10, R13 ;  /* 0x0000000a080d7224 */ /* 0x000fe200078e020d */
[C---:B------:R-:W-:Y:S02]  /*02c0*/  LEA.HI R10, R12.reuse, R12, RZ, 0x1 ;  /* 0x0000000c0c0a7211 */ /* 0x040fe400078f08ff */
[----:B------:R-:W-:Y:S02]  /*02d0*/  IADD3 R12, PT, PT, R12, -0x1, RZ ;  /* 0xffffffff0c0c7810 */ /* 0x000fe40007ffe0ff */
[----:B------:R-:W-:Y:S02]  /*02e0*/  ISETP.GE.U32.AND P0, PT, R13, R8, PT ;  /* 0x000000080d00720c */ /* 0x000fe40003f06070 */
[----:B------:R-:W-:-:S05]  /*02f0*/  SHF.R.S32.HI R10, RZ, 0x1, R10 ;  /* 0x00000001ff0a7819 */ /* 0x000fca000001140a */
[--C-:B------:R-:W-:Y:S02]  /*0300*/  IMAD.IADD R17, R7, 0x1, -R10.reuse ;  /* 0x0000000107117824 */ /* 0x100fe400078e0a0a */
[----:B------:R-:W-:-:S04]  /*0310*/  IMAD.IADD R18, R4, 0x1, -R10 ;  /* 0x0000000104127824 */ /* 0x000fc800078e0a0a */
[----:B------:R-:W-:Y:S01]  /*0320*/  @P0 IADD3 R13, PT, PT, -R8, R13, RZ ;  /* 0x0000000d080d0210 */ /* 0x000fe20007ffe1ff */
[----:B------:R-:W-:-:S03]  /*0330*/  @P0 VIADD R16, R16, 0x1 ;  /* 0x0000000110100836 */ /* 0x000fc60000000000 */
[----:B------:R-:W-:Y:S01]  /*0340*/  ISETP.GE.U32.AND P1, PT, R13, R8, PT ;  /* 0x000000080d00720c */ /* 0x000fe20003f26070 */
[----:B------:R-:W-:-:S12]  /*0350*/  VIADD R13, R10, UR6 ;  /* 0x000000060a0d7c36 */ /* 0x000fd80008000000 */
[----:B------:R-:W-:Y:S01]  /*0360*/  @P1 VIADD R16, R16, 0x1 ;  /* 0x0000000110101836 */ /* 0x000fe20000000000 */
[----:B------:R-:W-:-:S05]  /*0370*/  @!P2 LOP3.LUT R16, RZ, R8, RZ, 0x33, !PT ;  /* 0x00000008ff10a212 */ /* 0x000fca00078e33ff */
[----:B------:R-:W-:Y:S01]  /*0380*/  IMAD.IADD R19, R19, 0x1, R16 ;  /* 0x0000000113137824 */ /* 0x000fe200078e0210 */
[----:B------:R-:W-:-:S04]  /*0390*/  IADD3 R16, PT, PT, R10, UR7, RZ ;  /* 0x000000070a107c10 */ /* 0x000fc8000fffe0ff */
[----:B------:R-:W-:-:S04]  /*03a0*/  LOP3.LUT R11, R19, 0x3, RZ, 0xc0, !PT ;  /* 0x00000003130b7812 */ /* 0x000fc800078ec0ff */
[----:B------:R-:W-:Y:S01]  /*03b0*/  ISETP.NE.AND P0, PT, R11, 0x3, PT ;  /* 0x000000030b00780c */ /* 0x000fe20003f05270 */
[--C-:B------:R-:W-:Y:S02]  /*03c0*/  IMAD.IADD R11, R9, 0x1, R12.reuse ;  /* 0x00000001090b7824 */ /* 0x100fe400078e020c */
[----:B------:R-:W-:-:S10]  /*03d0*/  IMAD.IADD R12, R6, 0x1, R12 ;  /* 0x00000001060c7824 */ /* 0x000fd400078e020c */
[----:B------:R-:W-:Y:S05]  /*03e0*/  @!P0 BRA `(.L_x_3) ;  /* 0x0000000400088947 */ /* 0x000fea0003800000 */
[----:B------:R-:W-:Y:S01]  /*03f0*/  IABS R20, R2 ;  /* 0x0000000200147213 */ /* 0x000fe20000000000 */
[----:B------:R-:W-:Y:S02]  /*0400*/  VIADD R21, R19, 0x1 ;  /* 0x0000000113157836 */ /* 0x000fe40000000000 */
[----:B------:R-:W-:Y:S01]  /*0410*/  IMAD.MOV.U32 R22, RZ, RZ, RZ ;  /* 0x000000ffff167224 */ /* 0x000fe200078e00ff */
[----:B------:R-:W0:Y:S02]  /*0420*/  I2F.RP R24, R20 ;  /* 0x0000001400187306 */ /* 0x000e240000209400 */
[----:B------:R-:W-:-:S06]  /*0430*/  LOP3.LUT R21, R21, 0x3, RZ, 0xc0, !PT ;  /* 0x0000000315157812 */ /* 0x000fcc00078ec0ff */
[----:B0-----:R-:W0:Y:S02]  /*0440*/  MUFU.RCP R24, R24 ;  /* 0x0000001800187308 */ /* 0x001e240000001000 */
[----:B0-----:R-:W-:-:S06]  /*0450*/  VIADD R14, R24, 0xffffffe ;  /* 0x0ffffffe180e7836 */ /* 0x001fcc0000000000 */
[----:B------:R0:W1:Y:S02]  /*0460*/  F2I.FTZ.U32.TRUNC.NTZ R15, R14 ;  /* 0x0000000e000f7305 */ /* 0x000064000021f000 */
[----:B0-----:R-:W-:Y:S01]  /*0470*/  IMAD.MOV.U32 R14, RZ, RZ, RZ ;  /* 0x000000ffff0e7224 */ /* 0x001fe200078e00ff */
[----:B-1----:R-:W-:-:S05]  /*0480*/  IADD3 R23, PT, PT, RZ, -R15, RZ ;  /* 0x8000000fff177210 */ /* 0x002fca0007ffe0ff */
[----:B------:R-:W-:-:S04]  /*0490*/  IMAD R23, R23, R20, RZ ;  /* 0x0000001417177224 */ /* 0x000fc800078e02ff */
[----:B------:R-:W-:-:S07]  /*04a0*/  IMAD.HI.U32 R23, R15, R23, R14 ;  /* 0x000000170f177227 */ /* 0x000fce00078e000e */
.L_x_6:
[----:B0-----:R-:W-:Y:S01]  /*04b0*/  IABS R14, R2 ;  /* 0x00000002000e7213 */ /* 0x001fe20000000000 */
[----:B------:R-:W-:Y:S01]  /*04c0*/  VIADD R22, R22, 0x1 ;  /* 0x0000000116167836 */ /* 0x000fe20000000000 */
[----:B------:R-:W-:Y:S01]  /*04d0*/  IABS R15, R27 ;  /* 0x0000001b000f7213 */ /* 0x000fe20000000000 */
[----:B------:R-:W-:Y:S01]  /*04e0*/  BSSY.RECONVERGENT B2, `(.L_x_4) ;  /* 0x0000030000027945 */ /* 0x000fe20003800200 */
[----:B------:R-:W-:-:S03]  /*04f0*/  IADD3 R24, PT, PT, RZ, -R14, RZ ;  /* 0x8000000eff187210 */ /* 0x000fc60007ffe0ff */
[----:B------:R-:W-:-:S04]  /*0500*/  IMAD.HI.U32 R14, R23, R15, RZ ;  /* 0x0000000f170e7227 */ /* 0x000fc800078e00ff */
[----:B------:R-:W-:Y:S01]  /*0510*/  IMAD R15, R14, R24, R15 ;  /* 0x000000180e0f7224 */ /* 0x000fe200078e020f */
[----:B------:R-:W-:-:S04]  /*0520*/  IABS R24, R2 ;  /* 0x0000000200187213 */ /* 0x000fc80000000000 */
[----:B------:R-:W-:-:S13]  /*0530*/  ISETP.GT.U32.AND P1, PT, R20, R15, PT ;  /* 0x0000000f1400720c */ /* 0x000fda0003f24070 */
[----:B------:R-:W-:Y:S02]  /*0540*/  @!P1 IMAD.IADD R15, R15, 0x1, -R24 ;  /* 0x000000010f0f9824 */ /* 0x000fe400078e0a18 */
[----:B------:R-:W-:Y:S01]  /*0550*/  @!P1 VIADD R14, R14, 0x1 ;  /* 0x000000010e0e9836 */ /* 0x000fe20000000000 */
[----:B------:R-:W-:Y:S02]  /*0560*/  ISETP.NE.AND P1, PT, R2, RZ, PT ;  /* 0x000000ff0200720c */ /* 0x000fe40003f25270 */
[----:B------:R-:W-:Y:S02]  /*0570*/  ISETP.GE.U32.AND P0, PT, R15, R20, PT ;  /* 0x000000140f00720c */ /* 0x000fe40003f06070 */
[----:B------:R-:W-:-:S04]  /*0580*/  LOP3.LUT R15, R27, R2, RZ, 0x3c, !PT ;  /* 0x000000021b0f7212 */ /* 0x000fc800078e3cff */
[----:B------:R-:W-:-:S07]  /*0590*/  ISETP.GE.AND P2, PT, R15, RZ, PT ;  /* 0x000000ff0f00720c */ /* 0x000fce0003f46270 */
[----:B------:R-:W-:-:S05]  /*05a0*/  @P0 VIADD R14, R14, 0x1 ;  /* 0x000000010e0e0836 */ /* 0x000fca0000000000 */
[----:B------:R-:W-:-:S05]  /*05b0*/  MOV R24, R14 ;  /* 0x0000000e00187202 */ /* 0x000fca0000000f00 */
[----:B------:R-:W-:Y:S01]  /*05c0*/  @!P2 IMAD.MOV R24, RZ, RZ, -R24 ;  /* 0x000000ffff18a224 */ /* 0x000fe200078e0a18 */
[----:B------:R-:W-:Y:S02]  /*05d0*/  @!P1 LOP3.LUT R24, RZ, R2, RZ, 0x33, !PT ;  /* 0x00000002ff189212 */ /* 0x000fe400078e33ff */
[----:B------:R-:W-:-:S03]  /*05e0*/  ISETP.NE.AND P1, PT, R22, R21, PT ;  /* 0x000000151600720c */ /* 0x000fc60003f25270 */
[----:B------:R-:W-:-:S04]  /*05f0*/  IMAD.MOV R15, RZ, RZ, -R24 ;  /* 0x000000ffff0f7224 */ /* 0x000fc800078e0a18 */
[----:B------:R-:W-:-:S05]  /*0600*/  IMAD R15, R2, R15, R27 ;  /* 0x0000000f020f7224 */ /* 0x000fca00078e021b */
[----:B------:R-:W-:-:S04]  /*0610*/  ISETP.GE.U32.AND P0, PT, R15, R12, PT ;  /* 0x0000000c0f00720c */ /* 0x000fc80003f06070 */
[----:B------:R-:W-:-:S13]  /*0620*/  ISETP.GE.U32.OR P0, PT, R24, R11, P0 ;  /* 0x0000000b1800720c */ /* 0x000fda0000706470 */
[----:B------:R-:W-:Y:S05]  /*0630*/  @P0 BRA `(.L_x_5) ;  /* 0x0000000000680947 */ /* 0x000fea0003800000 */
[----:B------:R-:W0:Y:S01]  /*0640*/  LDC R25, c[0x0][0x398] ;  /* 0x0000e600ff197b82 */ /* 0x000e220000000800 */
[-C--:B------:R-:W-:Y:S02]  /*0650*/  ISETP.GE.AND P2, PT, R24, R10.reuse, PT ;  /* 0x0000000a1800720c */ /* 0x080fe40003f46270 */
[----:B------:R-:W-:-:S11]  /*0660*/  ISETP.GE.AND P0, PT, R15, R10, PT ;  /* 0x0000000a0f00720c */ /* 0x000fd60003f06270 */
[----:B------:R-:W-:Y:S02]  /*0670*/  @P2 IADD3 R14, PT, PT, R7, R24, RZ ;  /* 0x00000018070e2210 */ /* 0x000fe40007ffe0ff */
[----:B------:R-:W-:Y:S02]  /*0680*/  @P0 IMAD.U32 R26, RZ, RZ, UR10 ;  /* 0x0000000aff1a0e24 */ /* 0x000fe4000f8e00ff */
[----:B------:R-:W-:-:S04]  /*0690*/  @P2 ISETP.GE.U32.AND P3, PT, R14, R13, PT ;  /* 0x0000000d0e00220c */ /* 0x000fc80003f66070 */
[----:B0-----:R-:W-:-:S05]  /*06a0*/  @P2 SEL R14, R25, RZ, P3 ;  /* 0x000000ff190e2207 */ /* 0x001fca0001800000 */
[C---:B------:R-:W-:Y:S02]  /*06b0*/  @P2 IMAD.IADD R14, R24.reuse, 0x1, -R14 ;  /* 0x00000001180e2824 */ /* 0x040fe400078e0a0e */
[----:B------:R-:W-:Y:S01]  /*06c0*/  @!P2 IMAD.IADD R14, R24, 0x1, R25 ;  /* 0x00000001180ea824 */ /* 0x000fe200078e0219 */
[----:B------:R-:W-:-:S04]  /*06d0*/  @P0 IADD3 R25, PT, PT, R4, R15, RZ ;  /* 0x0000000f04190210 */ /* 0x000fc80007ffe0ff */
[----:B------:R-:W-:Y:S01]  /*06e0*/  @P0 ISETP.GE.U32.AND P2, PT, R25, R16, PT ;  /* 0x000000101900020c */ /* 0x000fe20003f46070 */
[----:B------:R-:W-:-:S03]  /*06f0*/  IMAD.IADD R25, R17, 0x1, R14 ;  /* 0x0000000111197824 */ /* 0x000fc600078e020e */
[----:B------:R-:W-:Y:S02]  /*0700*/  @P0 SEL R24, R26, RZ, P2 ;  /* 0x000000ff1a180207 */ /* 0x000fe40001000000 */
[----:B------:R-:W-:-:S03]  /*0710*/  @!P0 MOV R26, UR10 ;  /* 0x0000000a001a8c02 */ /* 0x000fc60008000f00 */
[C---:B------:R-:W-:Y:S02]  /*0720*/  @P0 IMAD.IADD R24, R15.reuse, 0x1, -R24 ;  /* 0x000000010f180824 */ /* 0x040fe400078e0a18 */
[----:B------:R-:W-:Y:S02]  /*0730*/  @!P0 IMAD.IADD R24, R15, 0x1, R26 ;  /* 0x000000010f188824 */ /* 0x000fe400078e021a */
[----:B------:R-:W0:Y:S01]  /*0740*/  LDC.64 R14, c[0x0][0x380] ;  /* 0x0000e000ff0e7b82 */ /* 0x000e220000000a00 */
[----:B------:R-:W-:-:S05]  /*0750*/  IMAD R25, R25, R26, R18 ;  /* 0x0000001a19197224 */ /* 0x000fca00078e0212 */
[----:B------:R-:W-:-:S05]  /*0760*/  IADD3 R25, PT, PT, R25, R24, RZ ;  /* 0x0000001819197210 */ /* 0x000fca0007ffe0ff */
[----:B0-----:R-:W-:-:S06]  /*0770*/  IMAD.WIDE.U32 R14, R25, 0x4, R14 ;  /* 0x00000004190e7825 */ /* 0x001fcc00078e000e */
[----:B------:R-:W2:Y:S01]  /*0780*/  LDG.E.CONSTANT R14, desc[UR8][R14.64] ;  /* 0x000000080e0e7981 */ /* 0x000ea2000c1e9900 */
[----:B------:R-:W0:Y:S01]  /*0790*/  S2UR UR5, SR_CgaCtaId ;  /* 0x00000000000579c3 */ /* 0x000e220000008800 */
[----:B------:R-:W-:Y:S02]  /*07a0*/  UMOV UR4, 0x400 ;  /* 0x0000040000047882 */ /* 0x000fe40000000000 */
[----:B0-----:R-:W-:-:S06]  /*07b0*/  ULEA UR4, UR5, UR4, 0x18 ;  /* 0x0000000405047291 */ /* 0x001fcc000f8ec0ff */
[----:B------:R-:W-:-:S05]  /*07c0*/  LEA R25, R27, UR4, 0x2 ;  /* 0x000000041b197c11 */ /* 0x000fca000f8e10ff */
[----:B--2---:R0:W-:Y:S02]  /*07d0*/  STS [R25], R14 ;  /* 0x0000000e19007388 */ /* 0x0041e40000000800 */
.L_x_5:
[----:B------:R-:W-:Y:S05]  /*07e0*/  BSYNC.RECONVERGENT B2 ;  /* 0x0000000000027941 */ /* 0x000fea0003800200 */
.L_x_4:
[----:B------:R-:W-:Y:S01]  /*07f0*/  IMAD.IADD R27, R8, 0x1, R27 ;  /* 0x00000001081b7824 */ /* 0x000fe200078e021b */
[----:B------:R-:W-:Y:S06]  /*0800*/  @P1 BRA `(.L_x_6) ;  /* 0xfffffffc00281947 */ /* 0x000fec000383ffff */
.L_x_3:
[----:B------:R-:W-:Y:S05]  /*0810*/  BSYNC.RECONVERGENT B1 ;  /* 0x0000000000017941 */ /* 0x000fea0003800200 */
.L_x_2:
[----:B------:R-:W-:-:S13]  /*0820*/  ISETP.GE.U32.AND P0, PT, R19, 0x3, PT ;  /* 0x000000031300780c */ /* 0x000fda0003f06070 */
[----:B------:R-:W-:Y:S05]  /*0830*/  @!P0 BRA `(.L_x_1) ;  /* 0x0000000c00488947 */ /* 0x000fea0003800000 */
[----:B------:R-:W-:-:S04]  /*0840*/  IABS R19, R2 ;  /* 0x0000000200137213 */ /* 0x000fc80000000000 */
[----:B0-----:R-:W0:Y:S08]  /*0850*/  I2F.RP R14, R19 ;  /* 0x00000013000e7306 */ /* 0x001e300000209400 */
[----:B0-----:R-:W0:Y:S02]  /*0860*/  MUFU.RCP R14, R14 ;  /* 0x0000000e000e7308 */ /* 0x001e240000001000 */
[----:B0-----:R-:W-:-:S06]  /*0870*/  VIADD R21, R14, 0xffffffe ;  /* 0x0ffffffe0e157836 */ /* 0x001fcc0000000000 */
[----:B------:R-:W0:Y:S02]  /*0880*/  F2I.FTZ.U32.TRUNC.NTZ R21, R21 ;  /* 0x0000001500157305 */ /* 0x000e24000021f000 */
[----:B0-----:R-:W-:-:S05]  /*0890*/  IADD3 R20, PT, PT, RZ, -R21, RZ ;  /* 0x80000015ff147210 */ /* 0x001fca0007ffe0ff */
[----:B------:R-:W-:Y:S02]  /*08a0*/  IMAD R15, R20, R19, RZ ;  /* 0x00000013140f7224 */ /* 0x000fe400078e02ff */
[----:B------:R-:W-:-:S04]  /*08b0*/  IMAD.MOV.U32 R20, RZ, RZ, RZ ;  /* 0x000000ffff147224 */ /* 0x000fc800078e00ff */
[----:B------:R-:W-:-:S07]  /*08c0*/  IMAD.HI.U32 R20, R21, R15, R20 ;  /* 0x0000000f15147227 */ /* 0x000fce00078e0014 */
.L_x_15:
[----:B------:R-:W-:Y:S01]  /*08d0*/  IABS R15, R27 ;  /* 0x0000001b000f7213 */ /* 0x000fe20000000000 */
[----:B------:R-:W-:Y:S01]  /*08e0*/  BSSY.RECONVERGENT B1, `(.L_x_7) ;  /* 0x0000030000017945 */ /* 0x000fe20003800200 */
[-C--:B0-----:R-:W-:Y:S02]  /*08f0*/  IABS R14, R2.reuse ;  /* 0x00000002000e7213 */ /* 0x081fe40000000000 */
[-C--:B------:R-:W-:Y:S01]  /*0900*/  IABS R22, R2.reuse ;  /* 0x0000000200167213 */ /* 0x080fe20000000000 */
[----:B------:R-:W-:Y:S01]  /*0910*/  IMAD.HI.U32 R20, R20, R15, RZ ;  /* 0x0000000f14147227 */ /* 0x000fe200078e00ff */
[----:B------:R-:W-:-:S03]  /*0920*/  LOP3.LUT R23, RZ, R2, RZ, 0x33, !PT ;  /* 0x00000002ff177212 */ /* 0x000fc600078e33ff */
[----:B------:R-:W-:-:S04]  /*0930*/  IMAD.MOV R21, RZ, RZ, -R14 ;  /* 0x000000ffff157224 */ /* 0x000fc800078e0a0e */
[----:B------:R-:W-:-:S05]  /*0940*/  IMAD R14, R20, R21, R15 ;  /* 0x00000015140e7224 */ /* 0x000fca00078e020f */
[----:B------:R-:W-:-:S13]  /*0950*/  ISETP.GT.U32.AND P1, PT, R19, R14, PT ;  /* 0x0000000e1300720c */ /* 0x000fda0003f24070 */
[----:B------:R-:W-:Y:S01]  /*0960*/  @!P1 IADD3 R14, PT, PT, R14, -R22, RZ ;  /* 0x800000160e0e9210 */ /* 0x000fe20007ffe0ff */
[----:B------:R-:W-:Y:S01]  /*0970*/  @!P1 VIADD R20, R20, 0x1 ;  /* 0x0000000114149836 */ /* 0x000fe20000000000 */
[----:B------:R-:W-:Y:S02]  /*0980*/  ISETP.NE.AND P1, PT, R2, RZ, PT ;  /* 0x000000ff0200720c */ /* 0x000fe40003f25270 */
[----:B------:R-:W-:Y:S02]  /*0990*/  ISETP.GE.U32.AND P0, PT, R14, R19, PT ;  /* 0x000000130e00720c */ /* 0x000fe40003f06070 */
[----:B------:R-:W-:-:S04]  /*09a0*/  LOP3.LUT R14, R27, R2, RZ, 0x3c, !PT ;  /* 0x000000021b0e7212 */ /* 0x000fc800078e3cff */
[----:B------:R-:W-:-:S07]  /*09b0*/  ISETP.GE.AND P2, PT, R14, RZ, PT ;  /* 0x000000ff0e00720c */ /* 0x000fce0003f46270 */
[----:B------:R-:W-:-:S06]  /*09c0*/  @P0 VIADD R20, R20, 0x1 ;  /* 0x0000000114140836 */ /* 0x000fcc0000000000 */
[----:B------:R-:W-:-:S04]  /*09d0*/  @!P2 IADD3 R20, PT, PT, -R20, RZ, RZ ;  /* 0x000000ff1414a210 */ /* 0x000fc80007ffe1ff */
[----:B------:R-:W-:-:S05]  /*09e0*/  SEL R19, R23, R20, !P1 ;  /* 0x0000001417137207 */ /* 0x000fca0004800000 */
        /* <DEDUP_REMOVED lines=8> */
[----:B------:R-:W-:-:S05]  /*0a70*/  @P2 IMAD.IADD R14, R7, 0x1, R19 ;  /* 0x00000001070e2824 */ /* 0x000fca00078e0213 */
[----:B------:R-:W-:-:S04]  /*0a80*/  @P2 ISETP.GE.U32.AND P3, PT, R14, R13, PT ;  /* 0x0000000d0e00220c */ /* 0x000fc80003f66070 */
[----:B0-----:R-:W-:Y:S02]  /*0a90*/  @P2 SEL R14, R24, RZ, P3 ;  /* 0x000000ff180e2207 */ /* 0x001fe40001800000 */
[C---:B------:R-:W-:Y:S02]  /*0aa0*/  @!P2 IADD3 R20, PT, PT, R19.reuse, R24, RZ ;  /* 0x000000181314a210 */ /* 0x040fe40007ffe0ff */
[----:B------:R-:W-:Y:S01]  /*0ab0*/  @!P0 MOV R24, UR11 ;  /* 0x0000000b00188c02 */ /* 0x000fe20008000f00 */
[----:B------:R-:W-:Y:S02]  /*0ac0*/  @P2 IMAD.IADD R20, R19, 0x1, -R14 ;  /* 0x0000000113142824 */ /* 0x000fe400078e0a0e */
[----:B------:R-:W-:Y:S02]  /*0ad0*/  @P0 IMAD.IADD R19, R4, 0x1, R15 ;  /* 0x0000000104130824 */ /* 0x000fe400078e020f */
[----:B------:R-:W-:-:S03]  /*0ae0*/  IMAD.IADD R25, R17, 0x1, R20 ;  /* 0x0000000111197824 */ /* 0x000fc600078e0214 */
[----:B------:R-:W-:Y:S01]  /*0af0*/  @P0 ISETP.GE.U32.AND P2, PT, R19, R16, PT ;  /* 0x000000101300020c */ /* 0x000fe20003f46070 */
[----:B------:R-:W-:Y:S02]  /*0b00*/  @!P0 IMAD.IADD R19, R15, 0x1, R24 ;  /* 0x000000010f138824 */ /* 0x000fe400078e0218 */
[----:B------:R-:W-:-:S04]  /*0b10*/  @P0 IMAD.U32 R24, RZ, RZ, UR11 ;  /* 0x0000000bff180e24 */ /* 0x000fc8000f8e00ff */
[----:B------:R-:W-:Y:S01]  /*0b20*/  IMAD R20, R25, R24, R18 ;  /* 0x0000001819147224 */ /* 0x000fe200078e0212 */
[----:B------:R-:W-:-:S04]  /*0b30*/  @P0 SEL R14, R24, RZ, P2 ;  /* 0x000000ff180e0207 */ /* 0x000fc80001000000 */
[----:B------:R-:W-:Y:S02]  /*0b40*/  @P0 IADD3 R19, PT, PT, R15, -R14, RZ ;  /* 0x8000000e0f130210 */ /* 0x000fe40007ffe0ff */
[----:B------:R-:W0:Y:S03]  /*0b50*/  LDC.64 R14, c[0x0][0x380] ;  /* 0x0000e000ff0e7b82 */ /* 0x000e260000000a00 */
[----:B------:R-:W-:-:S04]  /*0b60*/  IMAD.IADD R19, R20, 0x1, R19 ;  /* 0x0000000114137824 */ /* 0x000fc800078e0213 */
[----:B0-----:R-:W-:-:S06]  /*0b70*/  IMAD.WIDE.U32 R14, R19, 0x4, R14 ;  /* 0x00000004130e7825 */ /* 0x001fcc00078e000e */
[----:B------:R-:W2:Y:S01]  /*0b80*/  LDG.E.CONSTANT R14, desc[UR8][R14.64] ;  /* 0x000000080e0e7981 */ /* 0x000ea2000c1e9900 */
[----:B------:R-:W0:Y:S01]  /*0b90*/  S2UR UR5, SR_CgaCtaId ;  /* 0x00000000000579c3 */ /* 0x000e220000008800 */
[----:B------:R-:W-:Y:S02]  /*0ba0*/  UMOV UR4, 0x400 ;  /* 0x0000040000047882 */ /* 0x000fe40000000000 */
[----:B0-----:R-:W-:-:S06]  /*0bb0*/  ULEA UR4, UR5, UR4, 0x18 ;  /* 0x0000000405047291 */ /* 0x001fcc000f8ec0ff */
[----:B------:R-:W-:-:S05]  /*0bc0*/  LEA R19, R27, UR4, 0x2 ;  /* 0x000000041b137c11 */ /* 0x000fca000f8e10ff */
[----:B--2---:R0:W-:Y:S02]  /*0bd0*/  STS [R19], R14 ;  /* 0x0000000e13007388 */ /* 0x0041e40000000800 */
.L_x_8:
[----:B------:R-:W-:Y:S05]  /*0be0*/  BSYNC.RECONVERGENT B1 ;  /* 0x0000000000017941 */ /* 0x000fea0003800200 */
.L_x_7:
[----:B0-----:R-:W0:Y:S01]  /*0bf0*/  I2F.RP R19, R22 ;  /* 0x0000001600137306 */ /* 0x001e220000209400 */
[----:B------:R-:W-:Y:S02]  /*0c00*/  HFMA2 R14, -RZ, RZ, 0, 0 ;  /* 0x00000000ff0e7431 */ /* 0x000fe400000001ff */
[----:B------:R-:W-:Y:S01]  /*0c10*/  IMAD.IADD R27, R8, 0x1, R27 ;  /* 0x00000001081b7824 */ /* 0x000fe200078e021b */
[----:B------:R-:W-:Y:S04]  /*0c20*/  BSSY.RECONVERGENT B1, `(.L_x_9) ;  /* 0x0000035000017945 */ /* 0x000fe80003800200 */
[----:B------:R-:W-:Y:S01]  /*0c30*/  IABS R24, R27 ;  /* 0x0000001b00187213 */ /* 0x000fe20000000000 */
[----:B0-----:R-:W0:Y:S02]  /*0c40*/  MUFU.RCP R19, R19 ;  /* 0x0000001300137308 */ /* 0x001e240000001000 */
[----:B0-----:R-:W-:Y:S01]  /*0c50*/  IADD3 R25, PT, PT, R19, 0xffffffe, RZ ;  /* 0x0ffffffe13197810 */ /* 0x001fe20007ffe0ff */
[----:B------:R-:W-:-:S05]  /*0c60*/  IMAD.MOV.U32 R19, RZ, RZ, R22 ;  /* 0x000000ffff137224 */ /* 0x000fca00078e0016 */
[----:B------:R0:W1:Y:S02]  /*0c70*/  F2I.FTZ.U32.TRUNC.NTZ R15, R25 ;  /* 0x00000019000f7305 */ /* 0x000064000021f000 */
[----:B0-----:R-:W-:Y:S02]  /*0c80*/  IMAD.IADD R25, R8, 0x1, R27 ;  /* 0x0000000108197824 */ /* 0x001fe400078e021b */
[----:B-1----:R-:W-:-:S04]  /*0c90*/  IMAD.MOV R29, RZ, RZ, -R15 ;  /* 0x000000ffff1d7224 */ /* 0x002fc800078e0a0f */
[----:B------:R-:W-:-:S04]  /*0ca0*/  IMAD R29, R29, R22, RZ ;  /* 0x000000161d1d7224 */ /* 0x000fc800078e02ff */
[----:B------:R-:W-:-:S04]  /*0cb0*/  IMAD.HI.U32 R20, R15, R29, R14 ;  /* 0x0000001d0f147227 */ /* 0x000fc800078e000e */
[----:B------:R-:W-:-:S04]  /*0cc0*/  IMAD.MOV.U32 R15, RZ, RZ, R24 ;  /* 0x000000ffff0f7224 */ /* 0x000fc800078e0018 */
[----:B------:R-:W-:-:S04]  /*0cd0*/  IMAD.HI.U32 R14, R20, R15, RZ ;  /* 0x0000000f140e7227 */ /* 0x000fc800078e00ff */
[----:B------:R-:W-:Y:S01]  /*0ce0*/  IMAD R24, R14, R21, R15 ;  /* 0x000000150e187224 */ /* 0x000fe200078e020f */
[----:B------:R-:W-:-:S04]  /*0cf0*/  LOP3.LUT R15, R27, R2, RZ, 0x3c, !PT ;  /* 0x000000021b0f7212 */ /* 0x000fc800078e3cff */
[----:B------:R-:W-:Y:S02]  /*0d00*/  ISETP.GT.U32.AND P2, PT, R19, R24, PT ;  /* 0x000000181300720c */ /* 0x000fe40003f44070 */
[----:B------:R-:W-:-:S11]  /*0d10*/  ISETP.GE.AND P3, PT, R15, RZ, PT ;  /* 0x000000ff0f00720c */ /* 0x000fd60003f66270 */
[----:B------:R-:W-:Y:S01]  /*0d20*/  @!P2 IADD3 R24, PT, PT, R24, -R22, RZ ;  /* 0x800000161818a210 */ /* 0x000fe20007ffe0ff */
[----:B------:R-:W-:-:S03]  /*0d30*/  @!P2 VIADD R14, R14, 0x1 ;  /* 0x000000010e0ea836 */ /* 0x000fc60000000000 */
[----:B------:R-:W-:-:S13]  /*0d40*/  ISETP.GE.U32.AND P0, PT, R24, R19, PT ;  /* 0x000000131800720c */ /* 0x000fda0003f06070 */
[----:B------:R-:W-:-:S05]  /*0d50*/  @P0 VIADD R14, R14, 0x1 ;  /* 0x000000010e0e0836 */ /* 0x000fca0000000000 */
        /* <DEDUP_REMOVED lines=10> */
[----:B------:R-:W-:-:S04]  /*0e00*/  @P2 IADD3 R24, PT, PT, R7, R14, RZ ;  /* 0x0000000e07182210 */ /* 0x000fc80007ffe0ff */
[----:B------:R-:W-:-:S04]  /*0e10*/  @P2 ISETP.GE.U32.AND P3, PT, R24, R13, PT ;  /* 0x0000000d1800220c */ /* 0x000fc80003f66070 */
[----:B0-----:R-:W-:-:S05]  /*0e20*/  @P2 SEL R29, R26, RZ, P3 ;  /* 0x000000ff1a1d2207 */ /* 0x001fca0001800000 */
[----:B------:R-:W-:Y:S01]  /*0e30*/  @P2 IMAD.IADD R24, R14, 0x1, -R29 ;  /* 0x000000010e182824 */ /* 0x000fe200078e0a1d */
[----:B------:R-:W-:Y:S01]  /*0e40*/  @P0 IADD3 R29, PT, PT, R4, R15, RZ ;  /* 0x0000000f041d0210 */ /* 0x000fe20007ffe0ff */
[----:B------:R-:W-:Y:S02]  /*0e50*/  @!P2 IMAD.IADD R24, R14, 0x1, R26 ;  /* 0x000000010e18a824 */ /* 0x000fe400078e021a */
[----:B------:R-:W-:Y:S01]  /*0e60*/  @P0 IMAD.U32 R26, RZ, RZ, UR11 ;  /* 0x0000000bff1a0e24 */ /* 0x000fe2000f8e00ff */
[----:B------:R-:W-:Y:S01]  /*0e70*/  @P0 ISETP.GE.U32.AND P2, PT, R29, R16, PT ;  /* 0x000000101d00020c */ /* 0x000fe20003f46070 */
[----:B------:R-:W-:-:S03]  /*0e80*/  IMAD.IADD R29, R17, 0x1, R24 ;  /* 0x00000001111d7824 */ /* 0x000fc600078e0218 */
[----:B------:R-:W-:Y:S02]  /*0e90*/  @P0 SEL R14, R26, RZ, P2 ;  /* 0x000000ff1a0e0207 */ /* 0x000fe40001000000 */
[----:B------:R-:W-:-:S03]  /*0ea0*/  @!P0 MOV R26, UR11 ;  /* 0x0000000b001a8c02 */ /* 0x000fc60008000f00 */
[C---:B------:R-:W-:Y:S02]  /*0eb0*/  @P0 IMAD.IADD R14, R15.reuse, 0x1, -R14 ;  /* 0x000000010f0e0824 */ /* 0x040fe400078e0a0e */
[----:B------:R-:W-:Y:S02]  /*0ec0*/  @!P0 IMAD.IADD R14, R15, 0x1, R26 ;  /* 0x000000010f0e8824 */ /* 0x000fe400078e021a */
[----:B------:R-:W-:-:S05]  /*0ed0*/  IMAD R29, R29, R26, R18 ;  /* 0x0000001a1d1d7224 */ /* 0x000fca00078e0212 */
[----:B------:R-:W-:Y:S02]  /*0ee0*/  IADD3 R29, PT, PT, R29, R14, RZ ;  /* 0x0000000e1d1d7210 */ /* 0x000fe40007ffe0ff */
[----:B------:R-:W0:Y:S03]  /*0ef0*/  LDC.64 R14, c[0x0][0x380] ;  /* 0x0000e000ff0e7b82 */ /* 0x000e260000000a00 */
[----:B0-----:R-:W-:-:S06]  /*0f00*/  IMAD.WIDE.U32 R14, R29, 0x4, R14 ;  /* 0x000000041d0e7825 */ /* 0x001fcc00078e000e */
[----:B------:R-:W2:Y:S01]  /*0f10*/  LDG.E.CONSTANT R14, desc[UR8][R14.64] ;  /* 0x000000080e0e7981 */ /* 0x000ea2000c1e9900 */
[----:B------:R-:W0:Y:S01]  /*0f20*/  S2UR UR5, SR_CgaCtaId ;  /* 0x00000000000579c3 */ /* 0x000e220000008800 */
[----:B------:R-:W-:Y:S02]  /*0f30*/  UMOV UR4, 0x400 ;  /* 0x0000040000047882 */ /* 0x000fe40000000000 */
[----:B0-----:R-:W-:-:S06]  /*0f40*/  ULEA UR4, UR5, UR4, 0x18 ;  /* 0x0000000405047291 */ /* 0x001fcc000f8ec0ff */
[----:B------:R-:W-:-:S05]  /*0f50*/  LEA R27, R27, UR4, 0x2 ;  /* 0x000000041b1b7c11 */ /* 0x000fca000f8e10ff */
[----:B--2---:R0:W-:Y:S02]  /*0f60*/  STS [R27], R14 ;  /* 0x0000000e1b007388 */ /* 0x0041e40000000800 */
.L_x_10:
[----:B------:R-:W-:Y:S05]  /*0f70*/  BSYNC.RECONVERGENT B1 ;  /* 0x0000000000017941 */ /* 0x000fea0003800200 */
.L_x_9:
[-C--:B------:R-:W-:Y:S01]  /*0f80*/  IABS R15, R25.reuse ;  /* 0x00000019000f7213 */ /* 0x080fe20000000000 */
[----:B------:R-:W-:Y:S01]  /*0f90*/  BSSY.RECONVERGENT B1, `(.L_x_11) ;  /* 0x000002c000017945 */ /* 0x000fe20003800200 */
[----:B0-----:R-:W-:-:S03]  /*0fa0*/  IADD3 R27, PT, PT, R8, R25, RZ ;  /* 0x00000019081b7210 */ /* 0x001fc60007ffe0ff */
[----:B------:R-:W-:-:S04]  /*0fb0*/  IMAD.HI.U32 R14, R20, R15, RZ ;  /* 0x0000000f140e7227 */ /* 0x000fc800078e00ff */
[----:B------:R-:W-:Y:S01]  /*0fc0*/  IMAD R24, R14, R21, R15 ;  /* 0x000000150e187224 */ /* 0x000fe200078e020f */
[----:B------:R-:W-:-:S04]  /*0fd0*/  LOP3.LUT R15, R25, R2, RZ, 0x3c, !PT ;  /* 0x00000002190f7212 */ /* 0x000fc800078e3cff */
[----:B------:R-:W-:Y:S02]  /*0fe0*/  ISETP.GT.U32.AND P2, PT, R19, R24, PT ;  /* 0x000000181300720c */ /* 0x000fe40003f44070 */
[----:B------:R-:W-:-:S11]  /*0ff0*/  ISETP.GE.AND P3, PT, R15, RZ, PT ;  /* 0x000000ff0f00720c */ /* 0x000fd60003f66270 */
[----:B------:R-:W-:Y:S02]  /*1000*/  @!P2 IMAD.IADD R24, R24, 0x1, -R22 ;  /* 0x000000011818a824 */ /* 0x000fe400078e0a16 */
[----:B------:R-:W-:-:S03]  /*1010*/  @!P2 VIADD R14, R14, 0x1 ;  /* 0x000000010e0ea836 */ /* 0x000fc60000000000 */
[----:B------:R-:W-:-:S13]  /*1020*/  ISETP.GE.U32.AND P0, PT, R24, R19, PT ;  /* 0x000000131800720c */ /* 0x000fda0003f06070 */
[----:B------:R-:W-:-:S05]  /*1030*/  @P0 IADD3 R14, PT, PT, R14, 0x1, RZ ;  /* 0x000000010e0e0810 */ /* 0x000fca0007ffe0ff */
[----:B------:R-:W-:-:S05]  /*1040*/  @!P3 IMAD.MOV R14, RZ, RZ, -R14 ;  /* 0x000000ffff0eb224 */ /* 0x000fca00078e0a0e */
        /* <DEDUP_REMOVED lines=11> */
[----:B0-----:R-:W-:-:S05]  /*1100*/  @P2 SEL R29, R26, RZ, P3 ;  /* 0x000000ff1a1d2207 */ /* 0x001fca0001800000 */
[C---:B------:R-:W-:Y:S01]  /*1110*/  @P2 IMAD.IADD R24, R14.reuse, 0x1, -R29 ;  /* 0x000000010e182824 */ /* 0x040fe200078e0a1d */
[----:B------:R-:W-:Y:S01]  /*1120*/  @!P2 IADD3 R24, PT, PT, R14, R26, RZ ;  /* 0x0000001a0e18a210 */ /* 0x000fe20007ffe0ff */
[----:B------:R-:W-:Y:S02]  /*1130*/  @P0 IMAD.IADD R29, R4, 0x1, R15 ;  /* 0x00000001041d0824 */ /* 0x000fe400078e020f */
[----:B------:R-:W-:-:S03]  /*1140*/  @P0 IMAD.U32 R26, RZ, RZ, UR11 ;  /* 0x0000000bff1a0e24 */ /* 0x000fc6000f8e00ff */
[----:B------:R-:W-:Y:S01]  /*1150*/  @P0 ISETP.GE.U32.AND P2, PT, R29, R16, PT ;  /* 0x000000101d00020c */ /* 0x000fe20003f46070 */
[----:B------:R-:W-:-:S03]  /*1160*/  IMAD.IADD R29, R17, 0x1, R24 ;  /* 0x00000001111d7824 */ /* 0x000fc600078e0218 */
[----:B------:R-:W-:Y:S01]  /*1170*/  @P0 SEL R14, R26, RZ, P2 ;  /* 0x000000ff1a0e0207 */ /* 0x000fe20001000000 */
[----:B------:R-:W-:-:S03]  /*1180*/  @!P0 IMAD.U32 R26, RZ, RZ, UR11 ;  /* 0x0000000bff1a8e24 */ /* 0x000fc6000f8e00ff */
[----:B------:R-:W-:Y:S01]  /*1190*/  @P0 IADD3 R14, PT, PT, R15, -R14, RZ ;  /* 0x8000000e0f0e0210 */ /* 0x000fe20007ffe0ff */
[-C--:B------:R-:W-:Y:S01]  /*11a0*/  IMAD R29, R29, R26.reuse, R18 ;  /* 0x0000001a1d1d7224 */ /* 0x080fe200078e0212 */
[----:B------:R-:W-:-:S05]  /*11b0*/  @!P0 IADD3 R14, PT, PT, R15, R26, RZ ;  /* 0x0000001a0f0e8210 */ /* 0x000fca0007ffe0ff */
[----:B------:R-:W-:Y:S02]  /*11c0*/  IMAD.IADD R29, R29, 0x1, R14 ;  /* 0x000000011d1d7824 */ /* 0x000fe400078e020e */
[----:B------:R-:W0:Y:S02]  /*11d0*/  LDC.64 R14, c[0x0][0x380] ;  /* 0x0000e000ff0e7b82 */ /* 0x000e240000000a00 */
[----:B0-----:R-:W-:-:S06]  /*11e0*/  IMAD.WIDE.U32 R14, R29, 0x4, R14 ;  /* 0x000000041d0e7825 */ /* 0x001fcc00078e000e */
[----:B------:R-:W2:Y:S01]  /*11f0*/  LDG.E.CONSTANT R14, desc[UR8][R14.64] ;  /* 0x000000080e0e7981 */ /* 0x000ea2000c1e9900 */
[----:B------:R-:W0:Y:S01]  /*1200*/  S2UR UR5, SR_CgaCtaId ;  /* 0x00000000000579c3 */ /* 0x000e220000008800 */
[----:B------:R-:W-:Y:S02]  /*1210*/  UMOV UR4, 0x400 ;  /* 0x0000040000047882 */ /* 0x000fe40000000000 */
[----:B0-----:R-:W-:-:S06]  /*1220*/  ULEA UR4, UR5, UR4, 0x18 ;  /* 0x0000000405047291 */ /* 0x001fcc000f8ec0ff */
[----:B------:R-:W-:-:S05]  /*1230*/  LEA R25, R25, UR4, 0x2 ;  /* 0x0000000419197c11 */ /* 0x000fca000f8e10ff */
[----:B--2---:R0:W-:Y:S02]  /*1240*/  STS [R25], R14 ;  /* 0x0000000e19007388 */ /* 0x0041e40000000800 */
.L_x_12:
[----:B------:R-:W-:Y:S05]  /*1250*/  BSYNC.RECONVERGENT B1 ;  /* 0x0000000000017941 */ /* 0x000fea0003800200 */
.L_x_11:
[----:B------:R-:W-:Y:S01]  /*1260*/  IABS R15, R27 ;  /* 0x0000001b000f7213 */ /* 0x000fe20000000000 */
[----:B------:R-:W-:Y:S04]  /*1270*/  BSSY.RECONVERGENT B1, `(.L_x_13) ;  /* 0x000002b000017945 */ /* 0x000fe80003800200 */
[----:B0-----:R-:W-:-:S04]  /*1280*/  IMAD.HI.U32 R14, R20, R15, RZ ;  /* 0x0000000f140e7227 */ /* 0x001fc800078e00ff */
[----:B------:R-:W-:Y:S01]  /*1290*/  IMAD R24, R14, R21, R15 ;  /* 0x000000150e187224 */ /* 0x000fe200078e020f */
[----:B------:R-:W-:-:S04]  /*12a0*/  LOP3.LUT R15, R27, R2, RZ, 0x3c, !PT ;  /* 0x000000021b0f7212 */ /* 0x000fc800078e3cff */
[----:B------:R-:W-:Y:S02]  /*12b0*/  ISETP.GT.U32.AND P2, PT, R19, R24, PT ;  /* 0x000000181300720c */ /* 0x000fe40003f44070 */
[----:B------:R-:W-:-:S11]  /*12c0*/  ISETP.GE.AND P3, PT, R15, RZ, PT ;  /* 0x000000ff0f00720c */ /* 0x000fd60003f66270 */
[----:B------:R-:W-:Y:S01]  /*12d0*/  @!P2 IMAD.IADD R24, R24, 0x1, -R22 ;  /* 0x000000011818a824 */ /* 0x000fe200078e0a16 */
[----:B------:R-:W-:-:S04]  /*12e0*/  @!P2 IADD3 R14, PT, PT, R14, 0x1, RZ ;  /* 0x000000010e0ea810 */ /* 0x000fc80007ffe0ff */
[----:B------:R-:W-:-:S13]  /*12f0*/  ISETP.GE.U32.AND P0, PT, R24, R19, PT ;  /* 0x000000131800720c */ /* 0x000fda0003f06070 */
[----:B------:R-:W-:-:S04]  /*1300*/  @P0 VIADD R14, R14, 0x1 ;  /* 0x000000010e0e0836 */ /* 0x000fc80000000000 */
[----:B------:R-:W-:-:S05]  /*1310*/  @!P3 IMAD.MOV R14, RZ, RZ, -R14 ;  /* 0x000000ffff0eb224 */ /* 0x000fca00078e0a0e */
[----:B------:R-:W-:-:S04]  /*1320*/  SEL R23, R23, R14, !P1 ;  /* 0x0000000e17177207 */ /* 0x000fc80004800000 */
[----:B------:R-:W-:-:S05]  /*1330*/  IADD3 R21, PT, PT, -R23, RZ, RZ ;  /* 0x000000ff17157210 */ /* 0x000fca0007ffe1ff */
[----:B------:R-:W-:-:S05]  /*1340*/  IMAD R21, R2, R21, R27 ;  /* 0x0000001502157224 */ /* 0x000fca00078e021b */
[----:B------:R-:W-:-:S04]  /*1350*/  ISETP.GE.U32.AND P0, PT, R21, R12, PT ;  /* 0x0000000c1500720c */ /* 0x000fc80003f06070 */
[----:B------:R-:W-:-:S13]  /*1360*/  ISETP.GE.U32.OR P0, PT, R23, R11, P0 ;  /* 0x0000000b1700720c */ /* 0x000fda0000706470 */
[----:B------:R-:W-:Y:S05]  /*1370*/  @P0 BRA `(.L_x_14) ;  /* 0x0000000000680947 */ /* 0x000fea0003800000 */
[----:B------:R-:W0:Y:S01]  /*1380*/  LDC R24, c[0x0][0x398] ;  /* 0x0000e600ff187b82 */ /* 0x000e220000000800 */
[-C--:B------:R-:W-:Y:S02]  /*1390*/  ISETP.GE.AND P0, PT, R23, R10.reuse, PT ;  /* 0x0000000a1700720c */ /* 0x080fe40003f06270 */
[----:B------:R-:W-:-:S11]  /*13a0*/  ISETP.GE.AND P2, PT, R21, R10, PT ;  /* 0x0000000a1500720c */ /* 0x000fd60003f46270 */
[----:B------:R-:W-:Y:S02]  /*13b0*/  @P0 IMAD.IADD R14, R7, 0x1, R23 ;  /* 0x00000001070e0824 */ /* 0x000fe400078e0217 */
[----:B------:R-:W-:Y:S02]  /*13c0*/  @P2 IMAD.IADD R15, R4, 0x1, R21 ;  /* 0x00000001040f2824 */ /* 0x000fe400078e0215 */
[----:B------:R-:W-:Y:S01]  /*13d0*/  @P2 IMAD.U32 R26, RZ, RZ, UR11 ;  /* 0x0000000bff1a2e24 */ /* 0x000fe2000f8e00ff */
[----:B------:R-:W-:-:S04]  /*13e0*/  @P0 ISETP.GE.U32.AND P1, PT, R14, R13, PT ;  /* 0x0000000d0e00020c */ /* 0x000fc80003f26070 */
[----:B0-----:R-:W-:Y:S02]  /*13f0*/  @P0 SEL R14, R24, RZ, P1 ;  /* 0x000000ff180e0207 */ /* 0x001fe40000800000 */
[----:B------:R-:W-:Y:S02]  /*1400*/  @P2 ISETP.GE.U32.AND P1, PT, R15, R16, PT ;  /* 0x000000100f00220c */ /* 0x000fe40003f26070 */
[C---:B------:R-:W-:Y:S01]  /*1410*/  @P0 IADD3 R22, PT, PT, R23.reuse, -R14, RZ ;  /* 0x8000000e17160210 */ /* 0x040fe20007ffe0ff */
[----:B------:R-:W-:Y:S01]  /*1420*/  @!P0 IMAD.IADD R22, R23, 0x1, R24 ;  /* 0x0000000117168824 */ /* 0x000fe200078e0218 */
[----:B------:R-:W0:Y:S01]  /*1430*/  LDC.64 R14, c[0x0][0x380] ;  /* 0x0000e000ff0e7b82 */ /* 0x000e220000000a00 */
[----:B------:R-:W-:Y:S01]  /*1440*/  @P2 SEL R24, R26, RZ, P1 ;  /* 0x000000ff1a182207 */ /* 0x000fe20000800000 */
[----:B------:R-:W-:Y:S02]  /*1450*/  @!P2 IMAD.U32 R26, RZ, RZ, UR11 ;  /* 0x0000000bff1aae24 */ /* 0x000fe4000f8e00ff */
[----:B------:R-:W-:Y:S01]  /*1460*/  IMAD.IADD R23, R17, 0x1, R22 ;  /* 0x0000000111177824 */ /* 0x000fe200078e0216 */
[----:B------:R-:W-:-:S02]  /*1470*/  @P2 IADD3 R24, PT, PT, R21, -R24, RZ ;  /* 0x8000001815182210 */ /* 0x000fc40007ffe0ff */
[-C--:B------:R-:W-:Y:S01]  /*1480*/  @!P2 IADD3 R24, PT, PT, R21, R26.reuse, RZ ;  /* 0x0000001a1518a210 */ /* 0x080fe20007ffe0ff */
[----:B------:R-:W-:-:S04]  /*1490*/  IMAD R23, R23, R26, R18 ;  /* 0x0000001a17177224 */ /* 0x000fc800078e0212 */
        /* <DEDUP_REMOVED lines=8> */
.L_x_14:
[----:B------:R-:W-:Y:S05]  /*1520*/  BSYNC.RECONVERGENT B1 ;  /* 0x0000000000017941 */ /* 0x000fea0003800200 */
.L_x_13:
[----:B------:R-:W-:-:S05]  /*1530*/  IMAD.IADD R27, R8, 0x1, R27 ;  /* 0x00000001081b7824 */ /* 0x000fca00078e021b */
[----:B------:R-:W-:-:S13]  /*1540*/  ISETP.GE.AND P0, PT, R27, R5, PT ;  /* 0x000000051b00720c */ /* 0x000fda0003f06270 */
[----:B------:R-:W-:Y:S05]  /*1550*/  @!P0 BRA `(.L_x_15) ;  /* 0xfffffff000dc8947 */ /* 0x000fea000383ffff */
.L_x_1:
[----:B------:R-:W-:Y:S05]  /*1560*/  BSYNC.RECONVERGENT B0 ;  /* 0x0000000000007941 */ /* 0x000fea0003800200 */
.L_x_0:
[----:B------:R-:W-:Y:S01]  /*1570*/  BAR.SYNC.DEFER_BLOCKING 0x0 ;  /* 0x0000000000007b1d */ /* 0x000fe20000010000 */
[----:B------:R-:W-:-:S04]  /*1580*/  ISETP.GE.U32.AND P0, PT, R0, R9, PT ;  /* 0x000000090000720c */ /* 0x000fc80003f06070 */
[----:B------:R-:W-:-:S13]  /*1590*/  ISETP.GE.U32.OR P0, PT, R3, R6, P0 ;  /* 0x000000060300720c */ /* 0x000fda0000706470 */
[----:B------:R-:W-:Y:S05]  /*15a0*/  @P0 EXIT ;  /* 0x000000000000094d */ /* 0x000fea0003800000 */
[----:B------:R-:W1:Y:S01]  /*15b0*/  LDC R10, c[0x0][0x3a0] ;  /* 0x0000e800ff0a7b82 */ /* 0x000e620000000800 */
[----:B------:R-:W-:Y:S02]  /*15c0*/  MOV R17, RZ ;  /* 0x000000ff00117202 */ /* 0x000fe40000000f00 */
[----:B-1----:R-:W-:-:S13]  /*15d0*/  ISETP.GE.AND P0, PT, R10, 0x1, PT ;  /* 0x000000010a00780c */ /* 0x002fda0003f06270 */
[----:B------:R-:W-:Y:S05]  /*15e0*/  @!P0 BRA `(.L_x_16) ;  /* 0x0000000800c88947 */ /* 0x000fea0003800000 */
[----:B------:R-:W1:Y:S01]  /*15f0*/  S2UR UR5, SR_CgaCtaId ;  /* 0x00000000000579c3 */ /* 0x000e620000008800 */
[----:B------:R-:W-:Y:S01]  /*1600*/  UMOV UR4, 0x400 ;  /* 0x0000040000047882 */ /* 0x000fe20000000000 */
[C---:B------:R-:W-:Y:S01]  /*1610*/  LOP3.LUT R9, R10.reuse, 0x7ffffff0, RZ, 0xc0, !PT ;  /* 0x7ffffff00a097812 */ /* 0x040fe200078ec0ff */
[----:B------:R-:W-:Y:S01]  /*1620*/  IMAD.MOV.U32 R17, RZ, RZ, RZ ;  /* 0x000000ffff117224 */ /* 0x000fe200078e00ff */
[C---:B------:R-:W-:Y:S02]  /*1630*/  LOP3.LUT R6, R10.reuse, 0xf, RZ, 0xc0, !PT ;  /* 0x0000000f0a067812 */ /* 0x040fe400078ec0ff */
[C---:B------:R-:W-:Y:S01]  /*1640*/  LOP3.LUT R8, R10.reuse, 0x7, RZ, 0xc0, !PT ;  /* 0x000000070a087812 */ /* 0x040fe200078ec0ff */
[----:B------:R-:W-:Y:S01]  /*1650*/  IMAD.MOV R11, RZ, RZ, -R9 ;  /* 0x000000ffff0b7224 */ /* 0x000fe200078e0a09 */
[----:B------:R-:W-:Y:S01]  /*1660*/  LOP3.LUT R10, R10, 0x3, RZ, 0xc0, !PT ;  /* 0x000000030a0a7812 */ /* 0x000fe200078ec0ff */
[----:B-1----:R-:W-:-:S03]  /*1670*/  ULEA UR5, UR5, UR4, 0x18 ;  /* 0x0000000405057291 */ /* 0x002fc6000f8ec0ff */
[----:B------:R-:W-:-:S03]  /*1680*/  UMOV UR4, URZ ;  /* 0x000000ff00047c82 */ /* 0x000fc60008000000 */
[----:B------:R-:W-:-:S04]  /*1690*/  LEA R16, R3, UR5, 0x2 ;  /* 0x0000000503107c11 */ /* 0x000fc8000f8e10ff */
[----:B------:R-:W-:-:S07]  /*16a0*/  IADD3 R16, PT, PT, R16, 0x20, RZ ;  /* 0x0000002010107810 */ /* 0x000fce0007ffe0ff */
.L_x_22:
[----:B------:R-:W1:Y:S01]  /*16b0*/  LDCU UR6, c[0x0][0x3a0] ;  /* 0x00007400ff0677ac */ /* 0x000e620008000800 */
[----:B------:R-:W-:Y:S02]  /*16c0*/  VIADD R15, R0, UR4 ;  /* 0x00000004000f7c36 */ /* 0x000fe40008000000 */
[----:B------:R-:W-:Y:S02]  /*16d0*/  IMAD.MOV.U32 R18, RZ, RZ, RZ ;  /* 0x000000ffff127224 */ /* 0x000fe400078e00ff */
[----:B------:R-:W-:Y:S01]  /*16e0*/  IMAD R5, R2, R15, R3 ;  /* 0x0000000f02057224 */ /* 0x000fe200078e0203 */
[----:B-1----:R-:W-:Y:S02]  /*16f0*/  UISETP.GE.U32.AND UP1, UPT, UR6, 0x10, UPT ;  /* 0x000000100600788c */ /* 0x002fe4000bf26070 */
[----:B------:R-:W-:Y:S02]  /*1700*/  UIMAD UR11, UR4, UR6, URZ ;  /* 0x00000006040b72a4 */ /* 0x000fe4000f8e02ff */
[----:B------:R-:W-:-:S04]  /*1710*/  UIADD3 UR4, UPT, UPT, UR4, 0x1, URZ ;  /* 0x0000000104047890 */ /* 0x000fc8000fffe0ff */
[----:B------:R-:W-:Y:S01]  /*1720*/  UISETP.NE.AND UP0, UPT, UR4, UR6, UPT ;  /* 0x000000060400728c */ /* 0x000fe2000bf05270 */
[----:B------:R-:W-:Y:S10]  /*1730*/  BRA.U !UP1, `(.L_x_17) ;  /* 0x0000000509007547 */ /* 0x000ff4000b800000 */
[----:B------:R-:W1:Y:S01]  /*1740*/  LDCU.64 UR6, c[0x0][0x388] ;  /* 0x00007100ff0677ac */ /* 0x000e620008000a00 */
[----:B------:R-:W-:Y:S01]  /*1750*/  IMAD R15, R2, R15, RZ ;  /* 0x0000000f020f7224 */ /* 0x000fe200078e02ff */
[----:B0-----:R-:W-:-:S03]  /*1760*/  MOV R14, R11 ;  /* 0x0000000b000e7202 */ /* 0x001fc60000000f00 */
[----:B------:R-:W-:Y:S01]  /*1770*/  IMAD R15, R15, 0x4, R16 ;  /* 0x000000040f0f7824 */ /* 0x000fe200078e0210 */
[----:B-1----:R-:W-:-:S04]  /*1780*/  UIMAD.WIDE.U32 UR6, UR11, 0x4, UR6 ;  /* 0x000000040b0678a5 */ /* 0x002fc8000f8e0006 */
[----:B------:R-:W-:-:S04]  /*1790*/  UIADD3 UR10, UP1, UPT, UR6, 0x20, URZ ;  /* 0x00000020060a7890 */ /* 0x000fc8000ff3e0ff */
[----:B------:R-:W-:Y:S02]  /*17a0*/  UIADD3.X UR6, UPT, UPT, URZ, UR7, URZ, UP1, !UPT ;  /* 0x00000007ff067290 */ /* 0x000fe40008ffe4ff */
[----:B------:R-:W-:-:S04]  /*17b0*/  IMAD.U32 R12, RZ, RZ, UR10 ;  /* 0x0000000aff0c7e24 */ /* 0x000fc8000f8e00ff */
[----:B------:R-:W-:-:S07]  /*17c0*/  MOV R13, UR6 ;  /* 0x00000006000d7c02 */ /* 0x000fce0008000f00 */
.L_x_18:
[----:B------:R-:W2:Y:S04]  /*17d0*/  LDG.E.CONSTANT R25, desc[UR8][R12.64+-0x20] ;  /* 0xffffe0080c197981 */ /* 0x000ea8000c1e9900 */
[----:B------:R-:W3:Y:S04]  /*17e0*/  LDG.E.CONSTANT R26, desc[UR8][R12.64+-0x1c] ;  /* 0xffffe4080c1a7981 */ /* 0x000ee8000c1e9900 */
[----:B------:R-:W4:Y:S04]  /*17f0*/  LDG.E.CONSTANT R23, desc[UR8][R12.64+-0x18] ;  /* 0xffffe8080c177981 */ /* 0x000f28000c1e9900 */
[----:B------:R-:W5:Y:S04]  /*1800*/  LDG.E.CONSTANT R22, desc[UR8][R12.64+-0x14] ;  /* 0xffffec080c167981 */ /* 0x000f68000c1e9900 */
[----:B------:R-:W5:Y:S04]  /*1810*/  LDG.E.CONSTANT R21, desc[UR8][R12.64+-0x10] ;  /* 0xfffff0080c157981 */ /* 0x000f68000c1e9900 */
[----:B------:R-:W5:Y:S04]  /*1820*/  LDG.E.CONSTANT R20, desc[UR8][R12.64+-0xc] ;  /* 0xfffff4080c147981 */ /* 0x000f68000c1e9900 */
[----:B------:R-:W5:Y:S04]  /*1830*/  LDG.E.CONSTANT R19, desc[UR8][R12.64+-0x8] ;  /* 0xfffff8080c137981 */ /* 0x000f68000c1e9900 */
[----:B------:R-:W5:Y:S04]  /*1840*/  LDG.E.CONSTANT R18, desc[UR8][R12.64+-0x4] ;  /* 0xfffffc080c127981 */ /* 0x000f68000c1e9900 */
[----:B------:R-:W2:Y:S04]  /*1850*/  LDS R24, [R15+-0x20] ;  /* 0xffffe0000f187984 */ /* 0x000ea80000000800 */
[----:B------:R-:W-:Y:S01]  /*1860*/  LDS R27, [R15+-0x8] ;  /* 0xfffff8000f1b7984 */ /* 0x000fe20000000800 */
[----:B--2---:R-:W-:-:S03]  /*1870*/  FFMA R24, R24, R25, R17 ;  /* 0x0000001918187223 */ /* 0x004fc60000000011 */
[----:B------:R-:W3:Y:S04]  /*1880*/  LDS R17, [R15+-0x1c] ;  /* 0xffffe4000f117984 */ /* 0x000ee80000000800 */
[----:B------:R-:W4:Y:S01]  /*1890*/  LDS R25, [R15+-0x18] ;  /* 0xffffe8000f197984 */ /* 0x000f220000000800 */
[----:B---3--:R-:W-:-:S03]  /*18a0*/  FFMA R24, R17, R26, R24 ;  /* 0x0000001a11187223 */ /* 0x008fc60000000018 */
[----:B------:R-:W5:Y:S04]  /*18b0*/  LDS R26, [R15+-0x14] ;  /* 0xffffec000f1a7984 */ /* 0x000f680000000800 */
[----:B------:R-:W2:Y:S01]  /*18c0*/  LDG.E.CONSTANT R17, desc[UR8][R12.64] ;  /* 0x000000080c117981 */ /* 0x000ea2000c1e9900 */
[----:B----4-:R-:W-:-:S03]  /*18d0*/  FFMA R23, R25, R23, R24 ;  /* 0x0000001719177223 */ /* 0x010fc60000000018 */
[----:B------:R-:W0:Y:S04]  /*18e0*/  LDS R25, [R15+-0x10] ;  /* 0xfffff0000f197984 */ /* 0x000e280000000800 */
[----:B------:R-:W1:Y:S01]  /*18f0*/  LDS R24, [R15+-0xc] ;  /* 0xfffff4000f187984 */ /* 0x000e620000000800 */
[----:B-----5:R-:W-:-:S03]  /*1900*/  FFMA R26, R26, R22, R23 ;  /* 0x000000161a1a7223 */ /* 0x020fc60000000017 */
[----:B------:R-:W3:Y:S04]  /*1910*/  LDG.E.CONSTANT R22, desc[UR8][R12.64+0x4] ;  /* 0x000004080c167981 */ /* 0x000ee8000c1e9900 */
[----:B------:R-:W4:Y:S01]  /*1920*/  LDG.E.CONSTANT R23, desc[UR8][R12.64+0xc] ;  /* 0x00000c080c177981 */ /* 0x000f22000c1e9900 */
[----:B0-----:R-:W-:-:S03]  /*1930*/  FFMA R25, R25, R21, R26 ;  /* 0x0000001519197223 */ /* 0x001fc6000000001a */
[----:B------:R-:W5:Y:S01]  /*1940*/  LDG.E.CONSTANT R21, desc[UR8][R12.64+0x8] ;  /* 0x000008080c157981 */ /* 0x000f62000c1e9900 */
[----:B-1----:R-:W-:-:S03]  /*1950*/  FFMA R24, R24, R20, R25 ;  /* 0x0000001418187223 */ /* 0x002fc60000000019 */
[----:B------:R-:W0:Y:S04]  /*1960*/  LDS R26, [R15+-0x4] ;  /* 0xfffffc000f1a7984 */ /* 0x000e280000000800 */
[----:B------:R-:W4:Y:S01]  /*1970*/  LDG.E.CONSTANT R20, desc[UR8][R12.64+0x10] ;  /* 0x000010080c147981 */ /* 0x000f22000c1e9900 */
[----:B------:R-:W-:-:S03]  /*1980*/  FFMA R27, R27, R19, R24 ;  /* 0x000000131b1b7223 */ /* 0x000fc60000000018 */
[----:B------:R-:W4:Y:S04]  /*1990*/  LDG.E.CONSTANT R19, desc[UR8][R12.64+0x14] ;  /* 0x000014080c137981 */ /* 0x000f28000c1e9900 */
[----:B------:R-:W4:Y:S04]  /*19a0*/  LDG.E.CONSTANT R24, desc[UR8][R12.64+0x18] ;  /* 0x000018080c187981 */ /* 0x000f28000c1e9900 */
[----:B------:R-:W2:Y:S01]  /*19b0*/  LDS R25, [R15] ;  /* 0x000000000f197984 */ /* 0x000ea20000000800 */
[----:B0-----:R-:W-:-:S03]  /*19c0*/  FFMA R26, R26, R18, R27 ;  /* 0x000000121a1a7223 */ /* 0x001fc6000000001b */
[----:B------:R0:W4:Y:S04]  /*19d0*/  LDG.E.CONSTANT R18, desc[UR8][R12.64+0x1c] ;  /* 0x00001c080c127981 */ /* 0x000128000c1e9900 */
[----:B------:R-:W-:Y:S01]  /*19e0*/  LDS R27, [R15+0xc] ;  /* 0x00000c000f1b7984 */ /* 0x000fe20000000800 */
[----:B------:R-:W-:-:S05]  /*19f0*/  VIADD R14, R14, 0x10 ;  /* 0x000000100e0e7836 */ /* 0x000fca0000000000 */
[----:B------:R-:W-:Y:S02]  /*1a00*/  ISETP.NE.AND P0, PT, R14, RZ, PT ;  /* 0x000000ff0e00720c */ /* 0x000fe40003f05270 */
[----:B0-----:R-:W-:-:S05]  /*1a10*/  IADD3 R12, P1, PT, R12, 0x40, RZ ;  /* 0x000000400c0c7810 */ /* 0x001fca0007f3e0ff */
[----:B------:R-:W-:Y:S02]  /*1a20*/  IMAD.X R13, RZ, RZ, R13, P1 ;  /* 0x000000ffff0d7224 */ /* 0x000fe400008e060d */
[----:B--2---:R-:W-:Y:S02]  /*1a30*/  FFMA R17, R25, R17, R26 ;  /* 0x0000001119117223 */ /* 0x004fe4000000001a */
[----:B------:R-:W3:Y:S04]  /*1a40*/  LDS R26, [R15+0x4] ;  /* 0x000004000f1a7984 */ /* 0x000ee80000000800 */
[----:B------:R-:W5:Y:S01]  /*1a50*/  LDS R25, [R15+0x8] ;  /* 0x000008000f197984 */ /* 0x000f620000000800 */
[----:B---3--:R-:W-:-:S03]  /*1a60*/  FFMA R22, R26, R22, R17 ;  /* 0x000000161a167223 */ /* 0x008fc60000000011 */
[----:B------:R-:W0:Y:S01]  /*1a70*/  LDS R17, [R15+0x10] ;  /* 0x000010000f117984 */ /* 0x000e220000000800 */
[----:B-----5:R-:W-:-:S03]  /*1a80*/  FFMA R22, R25, R21, R22 ;  /* 0x0000001519167223 */ /* 0x020fc60000000016 */
[----:B------:R-:W1:Y:S04]  /*1a90*/  LDS R25, [R15+0x14] ;  /* 0x000014000f197984 */ /* 0x000e680000000800 */
[----:B------:R-:W2:Y:S01]  /*1aa0*/  LDS R21, [R15+0x18] ;  /* 0x000018000f157984 */ /* 0x000ea20000000800 */
[----:B----4-:R-:W-:-:S03]  /*1ab0*/  FFMA R22, R27, R23, R22 ;  /* 0x000000171b167223 */ /* 0x010fc60000000016 */
[----:B------:R3:W4:Y:S02]  /*1ac0*/  LDS R23, [R15+0x1c] ;  /* 0x00001c000f177984 */ /* 0x0007240000000800 */
[----:B---3--:R-:W-:Y:S01]  /*1ad0*/  IADD3 R15, PT, PT, R15, 0x40, RZ ;  /* 0x000000400f0f7810 */ /* 0x008fe20007ffe0ff */
[----:B0-----:R-:W-:-:S04]  /*1ae0*/  FFMA R20, R17, R20, R22 ;  /* 0x0000001411147223 */ /* 0x001fc80000000016 */
[----:B-1----:R-:W-:-:S04]  /*1af0*/  FFMA R20, R25, R19, R20 ;  /* 0x0000001319147223 */ /* 0x002fc80000000014 */
[----:B--2---:R-:W-:-:S04]  /*1b00*/  FFMA R20, R21, R24, R20 ;  /* 0x0000001815147223 */ /* 0x004fc80000000014 */
[----:B----4-:R-:W-:Y:S01]  /*1b10*/  FFMA R17, R23, R18, R20 ;  /* 0x0000001217117223 */ /* 0x010fe20000000014 */
[----:B------:R-:W-:Y:S06]  /*1b20*/  @P0 BRA `(.L_x_18) ;  /* 0xfffffffc00280947 */ /* 0x000fec000383ffff */
[----:B------:R-:W-:-:S07]  /*1b30*/  IMAD.MOV.U32 R18, RZ, RZ, R9 ;  /* 0x000000ffff127224 */ /* 0x000fce00078e0009 */
.L_x_17:
[----:B------:R-:W-:-:S13]  /*1b40*/  ISETP.NE.AND P0, PT, R6, RZ, PT ;  /* 0x000000ff0600720c */ /* 0x000fda0003f05270 */
[----:B------:R-:W-:Y:S05]  /*1b50*/  @!P0 BRA `(.L_x_19) ;  /* 0x0000000400688947 */ /* 0x000fea0003800000 */
[----:B------:R-:W-:Y:S01]  /*1b60*/  VIADD R12, R6, 0xffffffff ;  /* 0xffffffff060c7836 */ /* 0x000fe20000000000 */
[----:B------:R-:W-:-:S04]  /*1b70*/  ISETP.NE.AND P1, PT, R8, RZ, PT ;  /* 0x000000ff0800720c */ /* 0x000fc80003f25270 */
[----:B------:R-:W-:-:S13]  /*1b80*/  ISETP.GE.U32.AND P0, PT, R12, 0x7, PT ;  /* 0x000000070c00780c */ /* 0x000fda0003f06070 */
[----:B------:R-:W-:Y:S05]  /*1b90*/  @!P0 BRA `(.L_x_20) ;  /* 0x00000000008c8947 */ /* 0x000fea0003800000 */
[----:B0-----:R-:W0:Y:S01]  /*1ba0*/  LDC.64 R14, c[0x0][0x388] ;  /* 0x0000e200ff0e7b82 */ /* 0x001e220000000a00 */
[C---:B------:R-:W-:Y:S02]  /*1bb0*/  IADD3 R13, PT, PT, R18.reuse, UR11, RZ ;  /* 0x0000000b120d7c10 */ /* 0x040fe4000fffe0ff */
[----:B------:R-:W-:-:S03]  /*1bc0*/  IADD3 R19, P0, PT, R18, UR11, RZ ;  /* 0x0000000b12137c10 */ /* 0x000fc6000ff1e0ff */
[----:B0-----:R-:W-:Y:S02]  /*1bd0*/  IMAD.WIDE.U32 R14, R13, 0x4, R14 ;  /* 0x000000040d0e7825 */ /* 0x001fe400078e000e */
[----:B------:R-:W0:Y:S02]  /*1be0*/  LDC.64 R12, c[0x0][0x388] ;  /* 0x0000e200ff0c7b82 */ /* 0x000e240000000a00 */
[----:B------:R-:W-:Y:S02]  /*1bf0*/  IMAD.X R20, RZ, RZ, RZ, P0 ;  /* 0x000000ffff147224 */ /* 0x000fe400000e06ff */
[----:B------:R-:W2:Y:S01]  /*1c00*/  LDG.E.CONSTANT R14, desc[UR8][R14.64] ;  /* 0x000000080e0e7981 */ /* 0x000ea2000c1e9900 */
[----:B0-----:R-:W-:-:S04]  /*1c10*/  LEA R12, P0, R19, R12, 0x2 ;  /* 0x0000000c130c7211 */ /* 0x001fc800078010ff */
[----:B------:R-:W-:-:S05]  /*1c20*/  LEA.HI.X R13, R19, R13, R20, 0x2, P0 ;  /* 0x0000000d130d7211 */ /* 0x000fca00000f1414 */
[----:B------:R-:W3:Y:S04]  /*1c30*/  LDG.E.CONSTANT R24, desc[UR8][R12.64+0x4] ;  /* 0x000004080c187981 */ /* 0x000ee8000c1e9900 */
[----:B------:R-:W4:Y:S04]  /*1c40*/  LDG.E.CONSTANT R22, desc[UR8][R12.64+0x8] ;  /* 0x000008080c167981 */ /* 0x000f28000c1e9900 */
[----:B------:R-:W5:Y:S04]  /*1c50*/  LDG.E.CONSTANT R19, desc[UR8][R12.64+0xc] ;  /* 0x00000c080c137981 */ /* 0x000f68000c1e9900 */
[----:B------:R-:W5:Y:S04]  /*1c60*/  LDG.E.CONSTANT R23, desc[UR8][R12.64+0x10] ;  /* 0x000010080c177981 */ /* 0x000f68000c1e9900 */
[----:B------:R-:W5:Y:S04]  /*1c70*/  LDG.E.CONSTANT R21, desc[UR8][R12.64+0x14] ;  /* 0x000014080c157981 */ /* 0x000f68000c1e9900 */
[----:B------:R-:W5:Y:S04]  /*1c80*/  LDG.E.CONSTANT R20, desc[UR8][R12.64+0x18] ;  /* 0x000018080c147981 */ /* 0x000f68000c1e9900 */
[----:B------:R0:W5:Y:S01]  /*1c90*/  LDG.E.CONSTANT R15, desc[UR8][R12.64+0x1c] ;  /* 0x00001c080c0f7981 */ /* 0x000162000c1e9900 */
[----:B------:R-:W-:Y:S01]  /*1ca0*/  IMAD.IADD R25, R5, 0x1, R18 ;  /* 0x0000000105197824 */ /* 0x000fe200078e0212 */
[----:B------:R-:W-:-:S04]  /*1cb0*/  IADD3 R18, PT, PT, R18, 0x8, RZ ;  /* 0x0000000812127810 */ /* 0x000fc80007ffe0ff */
[----:B------:R-:W-:-:S05]  /*1cc0*/  LEA R25, R25, UR5, 0x2 ;  /* 0x0000000519197c11 */ /* 0x000fca000f8e10ff */
[----:B------:R-:W2:Y:S04]  /*1cd0*/  LDS R26, [R25] ;  /* 0x00000000191a7984 */ /* 0x000ea80000000800 */
[----:B------:R-:W3:Y:S04]  /*1ce0*/  LDS R28, [R25+0x4] ;  /* 0x00000400191c7984 */ /* 0x000ee80000000800 */
[----:B------:R-:W-:Y:S04]  /*1cf0*/  LDS R27, [R25+0x10] ;  /* 0x00001000191b7984 */ /* 0x000fe80000000800 */
[----:B0-----:R-:W-:Y:S04]  /*1d00*/  LDS R12, [R25+0x18] ;  /* 0x00001800190c7984 */ /* 0x001fe80000000800 */
[----:B------:R-:W-:Y:S01]  /*1d10*/  LDS R13, [R25+0x1c] ;  /* 0x00001c00190d7984 */ /* 0x000fe20000000800 */
[----:B--2---:R-:W-:-:S03]  /*1d20*/  FFMA R17, R26, R14, R17 ;  /* 0x0000000e1a117223 */ /* 0x004fc60000000011 */
[----:B------:R-:W4:Y:S04]  /*1d30*/  LDS R26, [R25+0x8] ;  /* 0x00000800191a7984 */ /* 0x000f280000000800 */
[----:B------:R-:W5:Y:S01]  /*1d40*/  LDS R14, [R25+0xc] ;  /* 0x00000c00190e7984 */ /* 0x000f620000000800 */
[----:B---3--:R-:W-:-:S03]  /*1d50*/  FFMA R17, R28, R24, R17 ;  /* 0x000000181c117223 */ /* 0x008fc60000000011 */
[----:B------:R-:W0:Y:S01]  /*1d60*/  LDS R24, [R25+0x14] ;  /* 0x0000140019187984 */ /* 0x000e220000000800 */
[----:B----4-:R-:W-:-:S04]  /*1d70*/  FFMA R17, R26, R22, R17 ;  /* 0x000000161a117223 */ /* 0x010fc80000000011 */
[----:B-----5:R-:W-:-:S04]  /*1d80*/  FFMA R14, R14, R19, R17 ;  /* 0x000000130e0e7223 */ /* 0x020fc80000000011 */
[----:B------:R-:W-:-:S04]  /*1d90*/  FFMA R23, R27, R23, R14 ;  /* 0x000000171b177223 */ /* 0x000fc8000000000e */
[----:B0-----:R-:W-:-:S04]  /*1da0*/  FFMA R21, R24, R21, R23 ;  /* 0x0000001518157223 */ /* 0x001fc80000000017 */
[----:B------:R-:W-:-:S04]  /*1db0*/  FFMA R12, R12, R20, R21 ;  /* 0x000000140c0c7223 */ /* 0x000fc80000000015 */
[----:B------:R-:W-:-:S07]  /*1dc0*/  FFMA R17, R13, R15, R12 ;  /* 0x0000000f0d117223 */ /* 0x000fce000000000c */
.L_x_20:
[----:B------:R-:W-:Y:S05]  /*1dd0*/  @!P1 BRA `(.L_x_19) ;  /* 0x0000000000c89947 */ /* 0x000fea0003800000 */
[----:B------:R-:W-:Y:S01]  /*1de0*/  VIADD R12, R8, 0xffffffff ;  /* 0xffffffff080c7836 */ /* 0x000fe20000000000 */
[----:B------:R-:W-:-:S04]  /*1df0*/  ISETP.NE.AND P1, PT, R10, RZ, PT ;  /* 0x000000ff0a00720c */ /* 0x000fc80003f25270 */
[----:B------:R-:W-:-:S13]  /*1e00*/  ISETP.GE.U32.AND P0, PT, R12, 0x3, PT ;  /* 0x000000030c00780c */ /* 0x000fda0003f06070 */
[----:B------:R-:W-:Y:S05]  /*1e10*/  @!P0 BRA `(.L_x_21) ;  /* 0x00000000005c8947 */ /* 0x000fea0003800000 */
[----:B0-----:R-:W0:Y:S01]  /*1e20*/  LDC.64 R14, c[0x0][0x388] ;  /* 0x0000e200ff0e7b82 */ /* 0x001e220000000a00 */
[C---:B------:R-:W-:Y:S01]  /*1e30*/  IADD3 R20, P0, PT, R18.reuse, UR11, RZ ;  /* 0x0000000b12147c10 */ /* 0x040fe2000ff1e0ff */
[----:B------:R-:W-:-:S03]  /*1e40*/  VIADD R19, R18, UR11 ;  /* 0x0000000b12137c36 */ /* 0x000fc60008000000 */
[----:B------:R-:W-:-:S03]  /*1e50*/  IADD3.X R21, PT, PT, RZ, RZ, RZ, P0, !PT ;  /* 0x000000ffff157210 */ /* 0x000fc600007fe4ff */
[----:B------:R-:W1:Y:S01]  /*1e60*/  LDC.64 R12, c[0x0][0x388] ;  /* 0x0000e200ff0c7b82 */ /* 0x000e620000000a00 */
[----:B0-----:R-:W-:-:S06]  /*1e70*/  IMAD.WIDE.U32 R14, R19, 0x4, R14 ;  /* 0x00000004130e7825 */ /* 0x001fcc00078e000e */
[----:B------:R-:W2:Y:S01]  /*1e80*/  LDG.E.CONSTANT R14, desc[UR8][R14.64] ;  /* 0x000000080e0e7981 */ /* 0x000ea2000c1e9900 */
[----:B-1----:R-:W-:-:S04]  /*1e90*/  LEA R12, P0, R20, R12, 0x2 ;  /* 0x0000000c140c7211 */ /* 0x002fc800078010ff */
[----:B------:R-:W-:-:S05]  /*1ea0*/  LEA.HI.X R13, R20, R13, R21, 0x2, P0 ;  /* 0x0000000d140d7211 */ /* 0x000fca00000f1415 */
[----:B------:R-:W3:Y:S04]  /*1eb0*/  LDG.E.CONSTANT R22, desc[UR8][R12.64+0x4] ;  /* 0x000004080c167981 */ /* 0x000ee8000c1e9900 */
[----:B------:R-:W4:Y:S04]  /*1ec0*/  LDG.E.CONSTANT R24, desc[UR8][R12.64+0x8] ;  /* 0x000008080c187981 */ /* 0x000f28000c1e9900 */
[----:B------:R-:W5:Y:S01]  /*1ed0*/  LDG.E.CONSTANT R26, desc[UR8][R12.64+0xc] ;  /* 0x00000c080c1a7981 */ /* 0x000f62000c1e9900 */
[----:B------:R-:W-:-:S05]  /*1ee0*/  IMAD.IADD R19, R5, 0x1, R18 ;  /* 0x0000000105137824 */ /* 0x000fca00078e0212 */
[----:B------:R-:W-:-:S05]  /*1ef0*/  LEA R19, R19, UR5, 0x2 ;  /* 0x0000000513137c11 */ /* 0x000fca000f8e10ff */
[----:B------:R-:W2:Y:S04]  /*1f00*/  LDS R20, [R19] ;  /* 0x0000000013147984 */ /* 0x000ea80000000800 */
[----:B------:R-:W3:Y:S04]  /*1f10*/  LDS R21, [R19+0x4] ;  /* 0x0000040013157984 */ /* 0x000ee80000000800 */
[----:B------:R-:W4:Y:S04]  /*1f20*/  LDS R23, [R19+0x8] ;  /* 0x0000080013177984 */ /* 0x000f280000000800 */
[----:B------:R-:W5:Y:S01]  /*1f30*/  LDS R25, [R19+0xc] ;  /* 0x00000c0013197984 */ /* 0x000f620000000800 */
[----:B------:R-:W-:-:S02]  /*1f40*/  VIADD R18, R18, 0x4 ;  /* 0x0000000412127836 */ /* 0x000fc40000000000 */
[----:B--2---:R-:W-:-:S04]  /*1f50*/  FFMA R20, R20, R14, R17 ;  /* 0x0000000e14147223 */ /* 0x004fc80000000011 */
[----:B---3--:R-:W-:-:S04]  /*1f60*/  FFMA R20, R21, R22, R20 ;  /* 0x0000001615147223 */ /* 0x008fc80000000014 */
[----:B----4-:R-:W-:-:S04]  /*1f70*/  FFMA R20, R23, R24, R20 ;  /* 0x0000001817147223 */ /* 0x010fc80000000014 */
[----:B-----5:R-:W-:-:S07]  /*1f80*/  FFMA R17, R25, R26, R20 ;  /* 0x0000001a19117223 */ /* 0x020fce0000000014 */
.L_x_21:
[----:B------:R-:W-:Y:S05]  /*1f90*/  @!P1 BRA `(.L_x_19) ;  /* 0x0000000000589947 */ /* 0x000fea0003800000 */
[----:B------:R-:W1:Y:S01]  /*1fa0*/  LDC.64 R12, c[0x0][0x388] ;  /* 0x0000e200ff0c7b82 */ /* 0x000e620000000a00 */
[----:B------:R-:W-:-:S05]  /*1fb0*/  IADD3 R15, PT, PT, R18, UR11, RZ ;  /* 0x0000000b120f7c10 */ /* 0x000fca000fffe0ff */
[----:B-1----:R-:W-:-:S06]  /*1fc0*/  IMAD.WIDE.U32 R12, R15, 0x4, R12 ;  /* 0x000000040f0c7825 */ /* 0x002fcc00078e000c */
[----:B------:R-:W2:Y:S01]  /*1fd0*/  LDG.E.CONSTANT R12, desc[UR8][R12.64] ;  /* 0x000000080c0c7981 */ /* 0x000ea2000c1e9900 */
[----:B------:R-:W-:Y:S01]  /*1fe0*/  IMAD.IADD R5, R5, 0x1, R18 ;  /* 0x0000000105057824 */ /* 0x000fe200078e0212 */
[----:B------:R-:W-:-:S04]  /*1ff0*/  ISETP.NE.AND P0, PT, R10, 0x1, PT ;  /* 0x000000010a00780c */ /* 0x000fc80003f05270 */
[----:B------:R-:W-:-:S05]  /*2000*/  LEA R19, R5, UR5, 0x2 ;  /* 0x0000000505137c11 */ /* 0x000fca000f8e10ff */
[----:B0-----:R-:W2:Y:S02]  /*2010*/  LDS R14, [R19] ;  /* 0x00000000130e7984 */ /* 0x001ea40000000800 */
[----:B--2---:R-:W-:Y:S02]  /*2020*/  FFMA R17, R14, R12, R17 ;  /* 0x0000000c0e117223 */ /* 0x004fe40000000011 */
[----:B------:R-:W-:Y:S05]  /*2030*/  @!P0 BRA `(.L_x_19) ;  /* 0x0000000000308947 */ /* 0x000fea0003800000 */
[----:B------:R-:W0:Y:S01]  /*2040*/  LDC.64 R12, c[0x0][0x388] ;  /* 0x0000e200ff0c7b82 */ /* 0x000e220000000a00 */
[----:B------:R-:W-:-:S05]  /*2050*/  IADD3 R5, P0, PT, R18, UR11, RZ ;  /* 0x0000000b12057c10 */ /* 0x000fca000ff1e0ff */
[----:B------:R-:W-:Y:S01]  /*2060*/  IMAD.X R14, RZ, RZ, RZ, P0 ;  /* 0x000000ffff0e7224 */ /* 0x000fe200000e06ff */
[----:B------:R-:W-:-:S13]  /*2070*/  ISETP.NE.AND P0, PT, R10, 0x2, PT ;  /* 0x000000020a00780c */ /* 0x000fda0003f05270 */
[----:B------:R-:W-:Y:S01]  /*2080*/  @P0 LDS R18, [R19+0x8] ;  /* 0x0000080013120984 */ /* 0x000fe20000000800 */
[----:B0-----:R-:W-:-:S04]  /*2090*/  LEA R12, P1, R5, R12, 0x2 ;  /* 0x0000000c050c7211 */ /* 0x001fc800078210ff */
[----:B------:R-:W-:Y:S02]  /*20a0*/  LEA.HI.X R13, R5, R13, R14, 0x2, P1 ;  /* 0x0000000d050d7211 */ /* 0x000fe400008f140e */
[----:B------:R-:W0:Y:S04]  /*20b0*/  LDS R14, [R19+0x4] ;  /* 0x00000400130e7984 */ /* 0x000e280000000800 */
[----:B------:R-:W0:Y:S04]  /*20c0*/  LDG.E.CONSTANT R5, desc[UR8][R12.64+0x4] ;  /* 0x000004080c057981 */ /* 0x000e28000c1e9900 */
[----:B------:R-:W2:Y:S01]  /*20d0*/  @P0 LDG.E.CONSTANT R15, desc[UR8][R12.64+0x8] ;  /* 0x000008080c0f0981 */ /* 0x000ea2000c1e9900 */
[----:B0-----:R-:W-:-:S04]  /*20e0*/  FFMA R17, R14, R5, R17 ;  /* 0x000000050e117223 */ /* 0x001fc80000000011 */
[----:B--2---:R-:W-:-:S07]  /*20f0*/  @P0 FFMA R17, R18, R15, R17 ;  /* 0x0000000f12110223 */ /* 0x004fce0000000011 */
.L_x_19:
[----:B------:R-:W-:Y:S05]  /*2100*/  BRA.U UP0, `(.L_x_22) ;  /* 0xfffffff500687547 */ /* 0x000fea000b83ffff */
.L_x_16:
[----:B------:R-:W1:Y:S01]  /*2110*/  LDC.64 R8, c[0x0][0x390] ;  /* 0x0000e400ff087b82 */ /* 0x000e620000000a00 */
[----:B------:R-:W2:Y:S01]  /*2120*/  LDCU UR4, c[0x0][0x39c] ;  /* 0x00007380ff0477ac */ /* 0x000ea20008000800 */
[----:B------:R-:W-:Y:S01]  /*2130*/  IADD3 R0, PT, PT, R7, R0, RZ ;  /* 0x0000000007007210 */ /* 0x000fe20007ffe0ff */
[----:B------:R-:W-:-:S04]  /*2140*/  IMAD.IADD R3, R4, 0x1, R3 ;  /* 0x0000000104037824 */ /* 0x000fc800078e0203 */
[----:B--2---:R-:W-:-:S04]  /*2150*/  IMAD R3, R0, UR4, R3 ;  /* 0x0000000400037c24 */ /* 0x004fc8000f8e0203 */
[----:B-1----:R-:W-:-:S05]  /*2160*/  IMAD.WIDE R2, R3, 0x4, R8 ;  /* 0x0000000403027825 */ /* 0x002fca00078e0208 */
[----:B------:R-:W-:Y:S01]  /*2170*/  STG.E desc[UR8][R2.64], R17 ;  /* 0x0000001102007986 */ /* 0x000fe2000c101908 */
[----:B------:R-:W-:Y:S05]  /*2180*/  EXIT ;  /* 0x000000000000794d */ /* 0x000fea0003800000 */
.L_x_23:
[----:B------:R-:W-:-:S00]  /*2190*/  BRA `(.L_x_23) ;  /* 0xfffffffc00fc7947 */ /* 0x000fc0000383ffff */
[----:B------:R-:W-:-:S00]  /*21a0*/  NOP ;  /* 0x0000000000007918 */ /* 0x000fc00000000000 */
        /* <DEDUP_REMOVED lines=13> */
.L_x_24:


//--------------------- .nv.shared._Z11convolutionPKfS0_Pfiii --------------------------
	.section	.nv.shared._Z11convolutionPKfS0_Pfiii,"aw",@nobits
	.sectionflags	@""
	.align	16
	.zero		1024


//--------------------- .nv.shared.reserved.0     --------------------------
	.section	.nv.shared.reserved.0,"aw",@nobits
	.weak		__nv_reservedSMEM_offset_0_alias
	.size		__nv_reservedSMEM_offset_0_alias, 0, 64
	.other		__nv_reservedSMEM_offset_0_alias,@"STO_CUDA_RESERVED_SHARED STV_DEFAULT"
__nv_reservedSMEM_offset_0_alias:
	.zero		0
	.zero		64


//--------------------- .nv.constant0._Z11convolutionPKfS0_Pfiii --------------------------
	.section	.nv.constant0._Z11convolutionPKfS0_Pfiii,"a",@progbits
	.sectionflags	@""
	.align	4
.nv.constant0._Z11convolutionPKfS0_Pfiii:
	.zero		932


//--------------------- SYMBOLS --------------------------

	.type		.nv.reservedSmem.offset0,@object
	.size		.nv.reservedSmem.offset0,0x4
	.type		.nv.reservedSmem.cap,@object
	.size		.nv.reservedSmem.cap,0x4
